//
// Generated by NVIDIA NVVM Compiler
//
// Compiler Build ID: CL-36424714
// Cuda compilation tools, release 13.0, V13.0.88
// Based on NVVM 20.0.0
//

.version 9.0
.target sm_100
.address_size 64

	// .globl	_Z18init_random_scaledPfifm
.global .align 4 .b8 precalc_xorwow_matrix[102400];
.global .align 4 .b8 precalc_xorwow_offset_matrix[102400];
.global .align 4 .b8 mrg32k3aM1[2304];
.global .align 4 .b8 mrg32k3aM2[2304];
.global .align 4 .b8 mrg32k3aM1SubSeq[2016];
.global .align 4 .b8 mrg32k3aM2SubSeq[2016];
.global .align 4 .b8 mrg32k3aM1Seq[2304];
.global .align 4 .b8 mrg32k3aM2Seq[2304];
.const .align 8 .b8 __cr_lgamma_table[72];

.visible .entry _Z18init_random_scaledPfifm(
	.param .u64 .ptr .align 1 _Z18init_random_scaledPfifm_param_0,
	.param .u32 _Z18init_random_scaledPfifm_param_1,
	.param .f32 _Z18init_random_scaledPfifm_param_2,
	.param .u64 _Z18init_random_scaledPfifm_param_3
)
{
	.local .align 8 .b8 	__local_depot0[48];
	.reg .b64 	%SP;
	.reg .b64 	%SPL;
	.reg .pred 	%p<64>;
	.reg .b32 	%r<1199>;
	.reg .b32 	%f<6>;
	.reg .b64 	%rd<28>;

	mov.u64 	%SPL, __local_depot0;
	ld.param.u64 	%rd10, [_Z18init_random_scaledPfifm_param_0];
	ld.param.u32 	%r541, [_Z18init_random_scaledPfifm_param_1];
	ld.param.f32 	%f1, [_Z18init_random_scaledPfifm_param_2];
	ld.param.u64 	%rd11, [_Z18init_random_scaledPfifm_param_3];
	mov.u32 	%r542, %ctaid.x;
	mov.u32 	%r543, %ntid.x;
	mov.u32 	%r544, %tid.x;
	mad.lo.s32 	%r1, %r542, %r543, %r544;
	setp.ge.s32 	%p1, %r1, %r541;
	@%p1 bra 	$L__BB0_117;
	add.u64 	%rd1, %SPL, 0;
	cvt.s64.s32 	%rd2, %r1;
	cvt.u32.u64 	%r545, %rd11;
	xor.b32  	%r546, %r545, -1429050551;
	mul.lo.s32 	%r547, %r546, 1099087573;
	{ .reg .b32 tmp; mov.b64 {tmp, %r548}, %rd11; }
	xor.b32  	%r549, %r548, -136515619;
	mul.lo.s32 	%r550, %r549, -1703105765;
	add.s32 	%r551, %r547, %r550;
	add.s32 	%r2, %r551, 6615241;
	add.s32 	%r935, %r547, 123456789;
	st.local.v2.u32 	[%rd1], {%r2, %r935};
	xor.b32  	%r552, %r547, 362436069;
	add.s32 	%r553, %r550, 521288629;
	st.local.v2.u32 	[%rd1+8], {%r552, %r553};
	xor.b32  	%r554, %r550, 88675123;
	add.s32 	%r931, %r547, 5783321;
	st.local.v2.u32 	[%rd1+16], {%r554, %r931};
	setp.eq.s32 	%p2, %r1, 0;
	@%p2 bra 	$L__BB0_116;
	mov.b32 	%r918, 0;
	mov.u64 	%rd27, %rd2;
$L__BB0_3:
	mov.u64 	%rd3, %rd27;
	and.b64  	%rd4, %rd3, 3;
	setp.eq.s64 	%p3, %rd4, 0;
	@%p3 bra 	$L__BB0_115;
	mul.wide.u32 	%rd13, %r918, 3200;
	mov.u64 	%rd14, precalc_xorwow_matrix;
	add.s64 	%rd5, %rd14, %rd13;
	mov.b32 	%r931, 0;
	mov.u32 	%r932, %r931;
	mov.u32 	%r933, %r931;
	mov.u32 	%r934, %r931;
	mov.u32 	%r935, %r931;
	mov.u32 	%r924, %r931;
$L__BB0_5:
	mul.wide.u32 	%rd15, %r924, 4;
	add.s64 	%rd16, %rd1, %rd15;
	ld.local.u32 	%r14, [%rd16+4];
	shl.b32 	%r15, %r924, 5;
	mov.b32 	%r930, 0;
$L__BB0_6:
	.pragma "nounroll";
	shr.u32 	%r558, %r14, %r930;
	and.b32  	%r559, %r558, 1;
	setp.eq.b32 	%p4, %r559, 1;
	not.pred 	%p5, %p4;
	add.s32 	%r560, %r15, %r930;
	mul.lo.s32 	%r561, %r560, 5;
	mul.wide.u32 	%rd17, %r561, 4;
	add.s64 	%rd6, %rd5, %rd17;
	@%p5 bra 	$L__BB0_8;
	ld.global.u32 	%r562, [%rd6];
	xor.b32  	%r935, %r935, %r562;
	ld.global.u32 	%r563, [%rd6+4];
	xor.b32  	%r934, %r934, %r563;
	ld.global.u32 	%r564, [%rd6+8];
	xor.b32  	%r933, %r933, %r564;
	ld.global.u32 	%r565, [%rd6+12];
	xor.b32  	%r932, %r932, %r565;
	ld.global.u32 	%r566, [%rd6+16];
	xor.b32  	%r931, %r931, %r566;
$L__BB0_8:
	and.b32  	%r568, %r558, 2;
	setp.eq.s32 	%p6, %r568, 0;
	@%p6 bra 	$L__BB0_10;
	ld.global.u32 	%r569, [%rd6+20];
	xor.b32  	%r935, %r935, %r569;
	ld.global.u32 	%r570, [%rd6+24];
	xor.b32  	%r934, %r934, %r570;
	ld.global.u32 	%r571, [%rd6+28];
	xor.b32  	%r933, %r933, %r571;
	ld.global.u32 	%r572, [%rd6+32];
	xor.b32  	%r932, %r932, %r572;
	ld.global.u32 	%r573, [%rd6+36];
	xor.b32  	%r931, %r931, %r573;
$L__BB0_10:
	and.b32  	%r575, %r558, 4;
	setp.eq.s32 	%p7, %r575, 0;
	@%p7 bra 	$L__BB0_12;
	ld.global.u32 	%r576, [%rd6+40];
	xor.b32  	%r935, %r935, %r576;
	ld.global.u32 	%r577, [%rd6+44];
	xor.b32  	%r934, %r934, %r577;
	ld.global.u32 	%r578, [%rd6+48];
	xor.b32  	%r933, %r933, %r578;
	ld.global.u32 	%r579, [%rd6+52];
	xor.b32  	%r932, %r932, %r579;
	ld.global.u32 	%r580, [%rd6+56];
	xor.b32  	%r931, %r931, %r580;
$L__BB0_12:
	and.b32  	%r582, %r558, 8;
	setp.eq.s32 	%p8, %r582, 0;
	@%p8 bra 	$L__BB0_14;
	ld.global.u32 	%r583, [%rd6+60];
	xor.b32  	%r935, %r935, %r583;
	ld.global.u32 	%r584, [%rd6+64];
	xor.b32  	%r934, %r934, %r584;
	ld.global.u32 	%r585, [%rd6+68];
	xor.b32  	%r933, %r933, %r585;
	ld.global.u32 	%r586, [%rd6+72];
	xor.b32  	%r932, %r932, %r586;
	ld.global.u32 	%r587, [%rd6+76];
	xor.b32  	%r931, %r931, %r587;
$L__BB0_14:
	and.b32  	%r589, %r558, 16;
	setp.eq.s32 	%p9, %r589, 0;
	@%p9 bra 	$L__BB0_16;
	ld.global.u32 	%r590, [%rd6+80];
	xor.b32  	%r935, %r935, %r590;
	ld.global.u32 	%r591, [%rd6+84];
	xor.b32  	%r934, %r934, %r591;
	ld.global.u32 	%r592, [%rd6+88];
	xor.b32  	%r933, %r933, %r592;
	ld.global.u32 	%r593, [%rd6+92];
	xor.b32  	%r932, %r932, %r593;
	ld.global.u32 	%r594, [%rd6+96];
	xor.b32  	%r931, %r931, %r594;
$L__BB0_16:
	and.b32  	%r596, %r558, 32;
	setp.eq.s32 	%p10, %r596, 0;
	@%p10 bra 	$L__BB0_18;
	ld.global.u32 	%r597, [%rd6+100];
	xor.b32  	%r935, %r935, %r597;
	ld.global.u32 	%r598, [%rd6+104];
	xor.b32  	%r934, %r934, %r598;
	ld.global.u32 	%r599, [%rd6+108];
	xor.b32  	%r933, %r933, %r599;
	ld.global.u32 	%r600, [%rd6+112];
	xor.b32  	%r932, %r932, %r600;
	ld.global.u32 	%r601, [%rd6+116];
	xor.b32  	%r931, %r931, %r601;
$L__BB0_18:
	and.b32  	%r603, %r558, 64;
	setp.eq.s32 	%p11, %r603, 0;
	@%p11 bra 	$L__BB0_20;
	ld.global.u32 	%r604, [%rd6+120];
	xor.b32  	%r935, %r935, %r604;
	ld.global.u32 	%r605, [%rd6+124];
	xor.b32  	%r934, %r934, %r605;
	ld.global.u32 	%r606, [%rd6+128];
	xor.b32  	%r933, %r933, %r606;
	ld.global.u32 	%r607, [%rd6+132];
	xor.b32  	%r932, %r932, %r607;
	ld.global.u32 	%r608, [%rd6+136];
	xor.b32  	%r931, %r931, %r608;
$L__BB0_20:
	and.b32  	%r610, %r558, 128;
	setp.eq.s32 	%p12, %r610, 0;
	@%p12 bra 	$L__BB0_22;
	ld.global.u32 	%r611, [%rd6+140];
	xor.b32  	%r935, %r935, %r611;
	ld.global.u32 	%r612, [%rd6+144];
	xor.b32  	%r934, %r934, %r612;
	ld.global.u32 	%r613, [%rd6+148];
	xor.b32  	%r933, %r933, %r613;
	ld.global.u32 	%r614, [%rd6+152];
	xor.b32  	%r932, %r932, %r614;
	ld.global.u32 	%r615, [%rd6+156];
	xor.b32  	%r931, %r931, %r615;
$L__BB0_22:
	and.b32  	%r617, %r558, 256;
	setp.eq.s32 	%p13, %r617, 0;
	@%p13 bra 	$L__BB0_24;
	ld.global.u32 	%r618, [%rd6+160];
	xor.b32  	%r935, %r935, %r618;
	ld.global.u32 	%r619, [%rd6+164];
	xor.b32  	%r934, %r934, %r619;
	ld.global.u32 	%r620, [%rd6+168];
	xor.b32  	%r933, %r933, %r620;
	ld.global.u32 	%r621, [%rd6+172];
	xor.b32  	%r932, %r932, %r621;
	ld.global.u32 	%r622, [%rd6+176];
	xor.b32  	%r931, %r931, %r622;
$L__BB0_24:
	and.b32  	%r624, %r558, 512;
	setp.eq.s32 	%p14, %r624, 0;
	@%p14 bra 	$L__BB0_26;
	ld.global.u32 	%r625, [%rd6+180];
	xor.b32  	%r935, %r935, %r625;
	ld.global.u32 	%r626, [%rd6+184];
	xor.b32  	%r934, %r934, %r626;
	ld.global.u32 	%r627, [%rd6+188];
	xor.b32  	%r933, %r933, %r627;
	ld.global.u32 	%r628, [%rd6+192];
	xor.b32  	%r932, %r932, %r628;
	ld.global.u32 	%r629, [%rd6+196];
	xor.b32  	%r931, %r931, %r629;
$L__BB0_26:
	and.b32  	%r631, %r558, 1024;
	setp.eq.s32 	%p15, %r631, 0;
	@%p15 bra 	$L__BB0_28;
	ld.global.u32 	%r632, [%rd6+200];
	xor.b32  	%r935, %r935, %r632;
	ld.global.u32 	%r633, [%rd6+204];
	xor.b32  	%r934, %r934, %r633;
	ld.global.u32 	%r634, [%rd6+208];
	xor.b32  	%r933, %r933, %r634;
	ld.global.u32 	%r635, [%rd6+212];
	xor.b32  	%r932, %r932, %r635;
	ld.global.u32 	%r636, [%rd6+216];
	xor.b32  	%r931, %r931, %r636;
$L__BB0_28:
	and.b32  	%r638, %r558, 2048;
	setp.eq.s32 	%p16, %r638, 0;
	@%p16 bra 	$L__BB0_30;
	ld.global.u32 	%r639, [%rd6+220];
	xor.b32  	%r935, %r935, %r639;
	ld.global.u32 	%r640, [%rd6+224];
	xor.b32  	%r934, %r934, %r640;
	ld.global.u32 	%r641, [%rd6+228];
	xor.b32  	%r933, %r933, %r641;
	ld.global.u32 	%r642, [%rd6+232];
	xor.b32  	%r932, %r932, %r642;
	ld.global.u32 	%r643, [%rd6+236];
	xor.b32  	%r931, %r931, %r643;
$L__BB0_30:
	and.b32  	%r645, %r558, 4096;
	setp.eq.s32 	%p17, %r645, 0;
	@%p17 bra 	$L__BB0_32;
	ld.global.u32 	%r646, [%rd6+240];
	xor.b32  	%r935, %r935, %r646;
	ld.global.u32 	%r647, [%rd6+244];
	xor.b32  	%r934, %r934, %r647;
	ld.global.u32 	%r648, [%rd6+248];
	xor.b32  	%r933, %r933, %r648;
	ld.global.u32 	%r649, [%rd6+252];
	xor.b32  	%r932, %r932, %r649;
	ld.global.u32 	%r650, [%rd6+256];
	xor.b32  	%r931, %r931, %r650;
$L__BB0_32:
	and.b32  	%r652, %r558, 8192;
	setp.eq.s32 	%p18, %r652, 0;
	@%p18 bra 	$L__BB0_34;
	ld.global.u32 	%r653, [%rd6+260];
	xor.b32  	%r935, %r935, %r653;
	ld.global.u32 	%r654, [%rd6+264];
	xor.b32  	%r934, %r934, %r654;
	ld.global.u32 	%r655, [%rd6+268];
	xor.b32  	%r933, %r933, %r655;
	ld.global.u32 	%r656, [%rd6+272];
	xor.b32  	%r932, %r932, %r656;
	ld.global.u32 	%r657, [%rd6+276];
	xor.b32  	%r931, %r931, %r657;
$L__BB0_34:
	and.b32  	%r659, %r558, 16384;
	setp.eq.s32 	%p19, %r659, 0;
	@%p19 bra 	$L__BB0_36;
	ld.global.u32 	%r660, [%rd6+280];
	xor.b32  	%r935, %r935, %r660;
	ld.global.u32 	%r661, [%rd6+284];
	xor.b32  	%r934, %r934, %r661;
	ld.global.u32 	%r662, [%rd6+288];
	xor.b32  	%r933, %r933, %r662;
	ld.global.u32 	%r663, [%rd6+292];
	xor.b32  	%r932, %r932, %r663;
	ld.global.u32 	%r664, [%rd6+296];
	xor.b32  	%r931, %r931, %r664;
$L__BB0_36:
	and.b32  	%r666, %r558, 32768;
	setp.eq.s32 	%p20, %r666, 0;
	@%p20 bra 	$L__BB0_38;
	ld.global.u32 	%r667, [%rd6+300];
	xor.b32  	%r935, %r935, %r667;
	ld.global.u32 	%r668, [%rd6+304];
	xor.b32  	%r934, %r934, %r668;
	ld.global.u32 	%r669, [%rd6+308];
	xor.b32  	%r933, %r933, %r669;
	ld.global.u32 	%r670, [%rd6+312];
	xor.b32  	%r932, %r932, %r670;
	ld.global.u32 	%r671, [%rd6+316];
	xor.b32  	%r931, %r931, %r671;
$L__BB0_38:
	add.s32 	%r930, %r930, 16;
	setp.ne.s32 	%p21, %r930, 32;
	@%p21 bra 	$L__BB0_6;
	mad.lo.s32 	%r672, %r924, -31, %r15;
	add.s32 	%r924, %r672, 1;
	setp.ne.s32 	%p22, %r924, 5;
	@%p22 bra 	$L__BB0_5;
	st.local.u32 	[%rd1+4], %r935;
	st.local.v2.u32 	[%rd1+8], {%r934, %r933};
	st.local.v2.u32 	[%rd1+16], {%r932, %r931};
	setp.eq.s64 	%p23, %rd4, 1;
	@%p23 bra 	$L__BB0_115;
	mov.b32 	%r931, 0;
	mov.u32 	%r1024, %r931;
	mov.u32 	%r1025, %r931;
	mov.u32 	%r1026, %r931;
	mov.u32 	%r935, %r931;
	mov.u32 	%r1016, %r931;
$L__BB0_42:
	mul.wide.u32 	%rd18, %r1016, 4;
	add.s64 	%rd19, %rd1, %rd18;
	ld.local.u32 	%r190, [%rd19+4];
	shl.b32 	%r191, %r1016, 5;
	mov.b32 	%r1022, 0;
$L__BB0_43:
	.pragma "nounroll";
	shr.u32 	%r675, %r190, %r1022;
	and.b32  	%r676, %r675, 1;
	setp.eq.b32 	%p24, %r676, 1;
	not.pred 	%p25, %p24;
	add.s32 	%r677, %r191, %r1022;
	mul.lo.s32 	%r678, %r677, 5;
	mul.wide.u32 	%rd20, %r678, 4;
	add.s64 	%rd7, %rd5, %rd20;
	@%p25 bra 	$L__BB0_45;
	ld.global.u32 	%r679, [%rd7];
	xor.b32  	%r935, %r935, %r679;
	ld.global.u32 	%r680, [%rd7+4];
	xor.b32  	%r1026, %r1026, %r680;
	ld.global.u32 	%r681, [%rd7+8];
	xor.b32  	%r1025, %r1025, %r681;
	ld.global.u32 	%r682, [%rd7+12];
	xor.b32  	%r1024, %r1024, %r682;
	ld.global.u32 	%r683, [%rd7+16];
	xor.b32  	%r931, %r931, %r683;
$L__BB0_45:
	and.b32  	%r685, %r675, 2;
	setp.eq.s32 	%p26, %r685, 0;
	@%p26 bra 	$L__BB0_47;
	ld.global.u32 	%r686, [%rd7+20];
	xor.b32  	%r935, %r935, %r686;
	ld.global.u32 	%r687, [%rd7+24];
	xor.b32  	%r1026, %r1026, %r687;
	ld.global.u32 	%r688, [%rd7+28];
	xor.b32  	%r1025, %r1025, %r688;
	ld.global.u32 	%r689, [%rd7+32];
	xor.b32  	%r1024, %r1024, %r689;
	ld.global.u32 	%r690, [%rd7+36];
	xor.b32  	%r931, %r931, %r690;
$L__BB0_47:
	and.b32  	%r692, %r675, 4;
	setp.eq.s32 	%p27, %r692, 0;
	@%p27 bra 	$L__BB0_49;
	ld.global.u32 	%r693, [%rd7+40];
	xor.b32  	%r935, %r935, %r693;
	ld.global.u32 	%r694, [%rd7+44];
	xor.b32  	%r1026, %r1026, %r694;
	ld.global.u32 	%r695, [%rd7+48];
	xor.b32  	%r1025, %r1025, %r695;
	ld.global.u32 	%r696, [%rd7+52];
	xor.b32  	%r1024, %r1024, %r696;
	ld.global.u32 	%r697, [%rd7+56];
	xor.b32  	%r931, %r931, %r697;
$L__BB0_49:
	and.b32  	%r699, %r675, 8;
	setp.eq.s32 	%p28, %r699, 0;
	@%p28 bra 	$L__BB0_51;
	ld.global.u32 	%r700, [%rd7+60];
	xor.b32  	%r935, %r935, %r700;
	ld.global.u32 	%r701, [%rd7+64];
	xor.b32  	%r1026, %r1026, %r701;
	ld.global.u32 	%r702, [%rd7+68];
	xor.b32  	%r1025, %r1025, %r702;
	ld.global.u32 	%r703, [%rd7+72];
	xor.b32  	%r1024, %r1024, %r703;
	ld.global.u32 	%r704, [%rd7+76];
	xor.b32  	%r931, %r931, %r704;
$L__BB0_51:
	and.b32  	%r706, %r675, 16;
	setp.eq.s32 	%p29, %r706, 0;
	@%p29 bra 	$L__BB0_53;
	ld.global.u32 	%r707, [%rd7+80];
	xor.b32  	%r935, %r935, %r707;
	ld.global.u32 	%r708, [%rd7+84];
	xor.b32  	%r1026, %r1026, %r708;
	ld.global.u32 	%r709, [%rd7+88];
	xor.b32  	%r1025, %r1025, %r709;
	ld.global.u32 	%r710, [%rd7+92];
	xor.b32  	%r1024, %r1024, %r710;
	ld.global.u32 	%r711, [%rd7+96];
	xor.b32  	%r931, %r931, %r711;
$L__BB0_53:
	and.b32  	%r713, %r675, 32;
	setp.eq.s32 	%p30, %r713, 0;
	@%p30 bra 	$L__BB0_55;
	ld.global.u32 	%r714, [%rd7+100];
	xor.b32  	%r935, %r935, %r714;
	ld.global.u32 	%r715, [%rd7+104];
	xor.b32  	%r1026, %r1026, %r715;
	ld.global.u32 	%r716, [%rd7+108];
	xor.b32  	%r1025, %r1025, %r716;
	ld.global.u32 	%r717, [%rd7+112];
	xor.b32  	%r1024, %r1024, %r717;
	ld.global.u32 	%r718, [%rd7+116];
	xor.b32  	%r931, %r931, %r718;
$L__BB0_55:
	and.b32  	%r720, %r675, 64;
	setp.eq.s32 	%p31, %r720, 0;
	@%p31 bra 	$L__BB0_57;
	ld.global.u32 	%r721, [%rd7+120];
	xor.b32  	%r935, %r935, %r721;
	ld.global.u32 	%r722, [%rd7+124];
	xor.b32  	%r1026, %r1026, %r722;
	ld.global.u32 	%r723, [%rd7+128];
	xor.b32  	%r1025, %r1025, %r723;
	ld.global.u32 	%r724, [%rd7+132];
	xor.b32  	%r1024, %r1024, %r724;
	ld.global.u32 	%r725, [%rd7+136];
	xor.b32  	%r931, %r931, %r725;
$L__BB0_57:
	and.b32  	%r727, %r675, 128;
	setp.eq.s32 	%p32, %r727, 0;
	@%p32 bra 	$L__BB0_59;
	ld.global.u32 	%r728, [%rd7+140];
	xor.b32  	%r935, %r935, %r728;
	ld.global.u32 	%r729, [%rd7+144];
	xor.b32  	%r1026, %r1026, %r729;
	ld.global.u32 	%r730, [%rd7+148];
	xor.b32  	%r1025, %r1025, %r730;
	ld.global.u32 	%r731, [%rd7+152];
	xor.b32  	%r1024, %r1024, %r731;
	ld.global.u32 	%r732, [%rd7+156];
	xor.b32  	%r931, %r931, %r732;
$L__BB0_59:
	and.b32  	%r734, %r675, 256;
	setp.eq.s32 	%p33, %r734, 0;
	@%p33 bra 	$L__BB0_61;
	ld.global.u32 	%r735, [%rd7+160];
	xor.b32  	%r935, %r935, %r735;
	ld.global.u32 	%r736, [%rd7+164];
	xor.b32  	%r1026, %r1026, %r736;
	ld.global.u32 	%r737, [%rd7+168];
	xor.b32  	%r1025, %r1025, %r737;
	ld.global.u32 	%r738, [%rd7+172];
	xor.b32  	%r1024, %r1024, %r738;
	ld.global.u32 	%r739, [%rd7+176];
	xor.b32  	%r931, %r931, %r739;
$L__BB0_61:
	and.b32  	%r741, %r675, 512;
	setp.eq.s32 	%p34, %r741, 0;
	@%p34 bra 	$L__BB0_63;
	ld.global.u32 	%r742, [%rd7+180];
	xor.b32  	%r935, %r935, %r742;
	ld.global.u32 	%r743, [%rd7+184];
	xor.b32  	%r1026, %r1026, %r743;
	ld.global.u32 	%r744, [%rd7+188];
	xor.b32  	%r1025, %r1025, %r744;
	ld.global.u32 	%r745, [%rd7+192];
	xor.b32  	%r1024, %r1024, %r745;
	ld.global.u32 	%r746, [%rd7+196];
	xor.b32  	%r931, %r931, %r746;
$L__BB0_63:
	and.b32  	%r748, %r675, 1024;
	setp.eq.s32 	%p35, %r748, 0;
	@%p35 bra 	$L__BB0_65;
	ld.global.u32 	%r749, [%rd7+200];
	xor.b32  	%r935, %r935, %r749;
	ld.global.u32 	%r750, [%rd7+204];
	xor.b32  	%r1026, %r1026, %r750;
	ld.global.u32 	%r751, [%rd7+208];
	xor.b32  	%r1025, %r1025, %r751;
	ld.global.u32 	%r752, [%rd7+212];
	xor.b32  	%r1024, %r1024, %r752;
	ld.global.u32 	%r753, [%rd7+216];
	xor.b32  	%r931, %r931, %r753;
$L__BB0_65:
	and.b32  	%r755, %r675, 2048;
	setp.eq.s32 	%p36, %r755, 0;
	@%p36 bra 	$L__BB0_67;
	ld.global.u32 	%r756, [%rd7+220];
	xor.b32  	%r935, %r935, %r756;
	ld.global.u32 	%r757, [%rd7+224];
	xor.b32  	%r1026, %r1026, %r757;
	ld.global.u32 	%r758, [%rd7+228];
	xor.b32  	%r1025, %r1025, %r758;
	ld.global.u32 	%r759, [%rd7+232];
	xor.b32  	%r1024, %r1024, %r759;
	ld.global.u32 	%r760, [%rd7+236];
	xor.b32  	%r931, %r931, %r760;
$L__BB0_67:
	and.b32  	%r762, %r675, 4096;
	setp.eq.s32 	%p37, %r762, 0;
	@%p37 bra 	$L__BB0_69;
	ld.global.u32 	%r763, [%rd7+240];
	xor.b32  	%r935, %r935, %r763;
	ld.global.u32 	%r764, [%rd7+244];
	xor.b32  	%r1026, %r1026, %r764;
	ld.global.u32 	%r765, [%rd7+248];
	xor.b32  	%r1025, %r1025, %r765;
	ld.global.u32 	%r766, [%rd7+252];
	xor.b32  	%r1024, %r1024, %r766;
	ld.global.u32 	%r767, [%rd7+256];
	xor.b32  	%r931, %r931, %r767;
$L__BB0_69:
	and.b32  	%r769, %r675, 8192;
	setp.eq.s32 	%p38, %r769, 0;
	@%p38 bra 	$L__BB0_71;
	ld.global.u32 	%r770, [%rd7+260];
	xor.b32  	%r935, %r935, %r770;
	ld.global.u32 	%r771, [%rd7+264];
	xor.b32  	%r1026, %r1026, %r771;
	ld.global.u32 	%r772, [%rd7+268];
	xor.b32  	%r1025, %r1025, %r772;
	ld.global.u32 	%r773, [%rd7+272];
	xor.b32  	%r1024, %r1024, %r773;
	ld.global.u32 	%r774, [%rd7+276];
	xor.b32  	%r931, %r931, %r774;
$L__BB0_71:
	and.b32  	%r776, %r675, 16384;
	setp.eq.s32 	%p39, %r776, 0;
	@%p39 bra 	$L__BB0_73;
	ld.global.u32 	%r777, [%rd7+280];
	xor.b32  	%r935, %r935, %r777;
	ld.global.u32 	%r778, [%rd7+284];
	xor.b32  	%r1026, %r1026, %r778;
	ld.global.u32 	%r779, [%rd7+288];
	xor.b32  	%r1025, %r1025, %r779;
	ld.global.u32 	%r780, [%rd7+292];
	xor.b32  	%r1024, %r1024, %r780;
	ld.global.u32 	%r781, [%rd7+296];
	xor.b32  	%r931, %r931, %r781;
$L__BB0_73:
	and.b32  	%r783, %r675, 32768;
	setp.eq.s32 	%p40, %r783, 0;
	@%p40 bra 	$L__BB0_75;
	ld.global.u32 	%r784, [%rd7+300];
	xor.b32  	%r935, %r935, %r784;
	ld.global.u32 	%r785, [%rd7+304];
	xor.b32  	%r1026, %r1026, %r785;
	ld.global.u32 	%r786, [%rd7+308];
	xor.b32  	%r1025, %r1025, %r786;
	ld.global.u32 	%r787, [%rd7+312];
	xor.b32  	%r1024, %r1024, %r787;
	ld.global.u32 	%r788, [%rd7+316];
	xor.b32  	%r931, %r931, %r788;
$L__BB0_75:
	add.s32 	%r1022, %r1022, 16;
	setp.ne.s32 	%p41, %r1022, 32;
	@%p41 bra 	$L__BB0_43;
	mad.lo.s32 	%r789, %r1016, -31, %r191;
	add.s32 	%r1016, %r789, 1;
	setp.ne.s32 	%p42, %r1016, 5;
	@%p42 bra 	$L__BB0_42;
	st.local.u32 	[%rd1+4], %r935;
	st.local.v2.u32 	[%rd1+8], {%r1026, %r1025};
	st.local.v2.u32 	[%rd1+16], {%r1024, %r931};
	setp.ne.s64 	%p43, %rd4, 3;
	@%p43 bra 	$L__BB0_115;
	mov.b32 	%r931, 0;
	mov.u32 	%r1116, %r931;
	mov.u32 	%r1117, %r931;
	mov.u32 	%r1118, %r931;
	mov.u32 	%r935, %r931;
	mov.u32 	%r1108, %r931;
$L__BB0_79:
	mul.wide.u32 	%rd21, %r1108, 4;
	add.s64 	%rd22, %rd1, %rd21;
	ld.local.u32 	%r366, [%rd22+4];
	shl.b32 	%r367, %r1108, 5;
	mov.b32 	%r1114, 0;
$L__BB0_80:
	.pragma "nounroll";
	shr.u32 	%r792, %r366, %r1114;
	and.b32  	%r793, %r792, 1;
	setp.eq.b32 	%p44, %r793, 1;
	not.pred 	%p45, %p44;
	add.s32 	%r794, %r367, %r1114;
	mul.lo.s32 	%r795, %r794, 5;
	mul.wide.u32 	%rd23, %r795, 4;
	add.s64 	%rd8, %rd5, %rd23;
	@%p45 bra 	$L__BB0_82;
	ld.global.u32 	%r796, [%rd8];
	xor.b32  	%r935, %r935, %r796;
	ld.global.u32 	%r797, [%rd8+4];
	xor.b32  	%r1118, %r1118, %r797;
	ld.global.u32 	%r798, [%rd8+8];
	xor.b32  	%r1117, %r1117, %r798;
	ld.global.u32 	%r799, [%rd8+12];
	xor.b32  	%r1116, %r1116, %r799;
	ld.global.u32 	%r800, [%rd8+16];
	xor.b32  	%r931, %r931, %r800;
$L__BB0_82:
	and.b32  	%r802, %r792, 2;
	setp.eq.s32 	%p46, %r802, 0;
	@%p46 bra 	$L__BB0_84;
	ld.global.u32 	%r803, [%rd8+20];
	xor.b32  	%r935, %r935, %r803;
	ld.global.u32 	%r804, [%rd8+24];
	xor.b32  	%r1118, %r1118, %r804;
	ld.global.u32 	%r805, [%rd8+28];
	xor.b32  	%r1117, %r1117, %r805;
	ld.global.u32 	%r806, [%rd8+32];
	xor.b32  	%r1116, %r1116, %r806;
	ld.global.u32 	%r807, [%rd8+36];
	xor.b32  	%r931, %r931, %r807;
$L__BB0_84:
	and.b32  	%r809, %r792, 4;
	setp.eq.s32 	%p47, %r809, 0;
	@%p47 bra 	$L__BB0_86;
	ld.global.u32 	%r810, [%rd8+40];
	xor.b32  	%r935, %r935, %r810;
	ld.global.u32 	%r811, [%rd8+44];
	xor.b32  	%r1118, %r1118, %r811;
	ld.global.u32 	%r812, [%rd8+48];
	xor.b32  	%r1117, %r1117, %r812;
	ld.global.u32 	%r813, [%rd8+52];
	xor.b32  	%r1116, %r1116, %r813;
	ld.global.u32 	%r814, [%rd8+56];
	xor.b32  	%r931, %r931, %r814;
$L__BB0_86:
	and.b32  	%r816, %r792, 8;
	setp.eq.s32 	%p48, %r816, 0;
	@%p48 bra 	$L__BB0_88;
	ld.global.u32 	%r817, [%rd8+60];
	xor.b32  	%r935, %r935, %r817;
	ld.global.u32 	%r818, [%rd8+64];
	xor.b32  	%r1118, %r1118, %r818;
	ld.global.u32 	%r819, [%rd8+68];
	xor.b32  	%r1117, %r1117, %r819;
	ld.global.u32 	%r820, [%rd8+72];
	xor.b32  	%r1116, %r1116, %r820;
	ld.global.u32 	%r821, [%rd8+76];
	xor.b32  	%r931, %r931, %r821;
$L__BB0_88:
	and.b32  	%r823, %r792, 16;
	setp.eq.s32 	%p49, %r823, 0;
	@%p49 bra 	$L__BB0_90;
	ld.global.u32 	%r824, [%rd8+80];
	xor.b32  	%r935, %r935, %r824;
	ld.global.u32 	%r825, [%rd8+84];
	xor.b32  	%r1118, %r1118, %r825;
	ld.global.u32 	%r826, [%rd8+88];
	xor.b32  	%r1117, %r1117, %r826;
	ld.global.u32 	%r827, [%rd8+92];
	xor.b32  	%r1116, %r1116, %r827;
	ld.global.u32 	%r828, [%rd8+96];
	xor.b32  	%r931, %r931, %r828;
$L__BB0_90:
	and.b32  	%r830, %r792, 32;
	setp.eq.s32 	%p50, %r830, 0;
	@%p50 bra 	$L__BB0_92;
	ld.global.u32 	%r831, [%rd8+100];
	xor.b32  	%r935, %r935, %r831;
	ld.global.u32 	%r832, [%rd8+104];
	xor.b32  	%r1118, %r1118, %r832;
	ld.global.u32 	%r833, [%rd8+108];
	xor.b32  	%r1117, %r1117, %r833;
	ld.global.u32 	%r834, [%rd8+112];
	xor.b32  	%r1116, %r1116, %r834;
	ld.global.u32 	%r835, [%rd8+116];
	xor.b32  	%r931, %r931, %r835;
$L__BB0_92:
	and.b32  	%r837, %r792, 64;
	setp.eq.s32 	%p51, %r837, 0;
	@%p51 bra 	$L__BB0_94;
	ld.global.u32 	%r838, [%rd8+120];
	xor.b32  	%r935, %r935, %r838;
	ld.global.u32 	%r839, [%rd8+124];
	xor.b32  	%r1118, %r1118, %r839;
	ld.global.u32 	%r840, [%rd8+128];
	xor.b32  	%r1117, %r1117, %r840;
	ld.global.u32 	%r841, [%rd8+132];
	xor.b32  	%r1116, %r1116, %r841;
	ld.global.u32 	%r842, [%rd8+136];
	xor.b32  	%r931, %r931, %r842;
$L__BB0_94:
	and.b32  	%r844, %r792, 128;
	setp.eq.s32 	%p52, %r844, 0;
	@%p52 bra 	$L__BB0_96;
	ld.global.u32 	%r845, [%rd8+140];
	xor.b32  	%r935, %r935, %r845;
	ld.global.u32 	%r846, [%rd8+144];
	xor.b32  	%r1118, %r1118, %r846;
	ld.global.u32 	%r847, [%rd8+148];
	xor.b32  	%r1117, %r1117, %r847;
	ld.global.u32 	%r848, [%rd8+152];
	xor.b32  	%r1116, %r1116, %r848;
	ld.global.u32 	%r849, [%rd8+156];
	xor.b32  	%r931, %r931, %r849;
$L__BB0_96:
	and.b32  	%r851, %r792, 256;
	setp.eq.s32 	%p53, %r851, 0;
	@%p53 bra 	$L__BB0_98;
	ld.global.u32 	%r852, [%rd8+160];
	xor.b32  	%r935, %r935, %r852;
	ld.global.u32 	%r853, [%rd8+164];
	xor.b32  	%r1118, %r1118, %r853;
	ld.global.u32 	%r854, [%rd8+168];
	xor.b32  	%r1117, %r1117, %r854;
	ld.global.u32 	%r855, [%rd8+172];
	xor.b32  	%r1116, %r1116, %r855;
	ld.global.u32 	%r856, [%rd8+176];
	xor.b32  	%r931, %r931, %r856;
$L__BB0_98:
	and.b32  	%r858, %r792, 512;
	setp.eq.s32 	%p54, %r858, 0;
	@%p54 bra 	$L__BB0_100;
	ld.global.u32 	%r859, [%rd8+180];
	xor.b32  	%r935, %r935, %r859;
	ld.global.u32 	%r860, [%rd8+184];
	xor.b32  	%r1118, %r1118, %r860;
	ld.global.u32 	%r861, [%rd8+188];
	xor.b32  	%r1117, %r1117, %r861;
	ld.global.u32 	%r862, [%rd8+192];
	xor.b32  	%r1116, %r1116, %r862;
	ld.global.u32 	%r863, [%rd8+196];
	xor.b32  	%r931, %r931, %r863;
$L__BB0_100:
	and.b32  	%r865, %r792, 1024;
	setp.eq.s32 	%p55, %r865, 0;
	@%p55 bra 	$L__BB0_102;
	ld.global.u32 	%r866, [%rd8+200];
	xor.b32  	%r935, %r935, %r866;
	ld.global.u32 	%r867, [%rd8+204];
	xor.b32  	%r1118, %r1118, %r867;
	ld.global.u32 	%r868, [%rd8+208];
	xor.b32  	%r1117, %r1117, %r868;
	ld.global.u32 	%r869, [%rd8+212];
	xor.b32  	%r1116, %r1116, %r869;
	ld.global.u32 	%r870, [%rd8+216];
	xor.b32  	%r931, %r931, %r870;
$L__BB0_102:
	and.b32  	%r872, %r792, 2048;
	setp.eq.s32 	%p56, %r872, 0;
	@%p56 bra 	$L__BB0_104;
	ld.global.u32 	%r873, [%rd8+220];
	xor.b32  	%r935, %r935, %r873;
	ld.global.u32 	%r874, [%rd8+224];
	xor.b32  	%r1118, %r1118, %r874;
	ld.global.u32 	%r875, [%rd8+228];
	xor.b32  	%r1117, %r1117, %r875;
	ld.global.u32 	%r876, [%rd8+232];
	xor.b32  	%r1116, %r1116, %r876;
	ld.global.u32 	%r877, [%rd8+236];
	xor.b32  	%r931, %r931, %r877;
$L__BB0_104:
	and.b32  	%r879, %r792, 4096;
	setp.eq.s32 	%p57, %r879, 0;
	@%p57 bra 	$L__BB0_106;
	ld.global.u32 	%r880, [%rd8+240];
	xor.b32  	%r935, %r935, %r880;
	ld.global.u32 	%r881, [%rd8+244];
	xor.b32  	%r1118, %r1118, %r881;
	ld.global.u32 	%r882, [%rd8+248];
	xor.b32  	%r1117, %r1117, %r882;
	ld.global.u32 	%r883, [%rd8+252];
	xor.b32  	%r1116, %r1116, %r883;
	ld.global.u32 	%r884, [%rd8+256];
	xor.b32  	%r931, %r931, %r884;
$L__BB0_106:
	and.b32  	%r886, %r792, 8192;
	setp.eq.s32 	%p58, %r886, 0;
	@%p58 bra 	$L__BB0_108;
	ld.global.u32 	%r887, [%rd8+260];
	xor.b32  	%r935, %r935, %r887;
	ld.global.u32 	%r888, [%rd8+264];
	xor.b32  	%r1118, %r1118, %r888;
	ld.global.u32 	%r889, [%rd8+268];
	xor.b32  	%r1117, %r1117, %r889;
	ld.global.u32 	%r890, [%rd8+272];
	xor.b32  	%r1116, %r1116, %r890;
	ld.global.u32 	%r891, [%rd8+276];
	xor.b32  	%r931, %r931, %r891;
$L__BB0_108:
	and.b32  	%r893, %r792, 16384;
	setp.eq.s32 	%p59, %r893, 0;
	@%p59 bra 	$L__BB0_110;
	ld.global.u32 	%r894, [%rd8+280];
	xor.b32  	%r935, %r935, %r894;
	ld.global.u32 	%r895, [%rd8+284];
	xor.b32  	%r1118, %r1118, %r895;
	ld.global.u32 	%r896, [%rd8+288];
	xor.b32  	%r1117, %r1117, %r896;
	ld.global.u32 	%r897, [%rd8+292];
	xor.b32  	%r1116, %r1116, %r897;
	ld.global.u32 	%r898, [%rd8+296];
	xor.b32  	%r931, %r931, %r898;
$L__BB0_110:
	and.b32  	%r900, %r792, 32768;
	setp.eq.s32 	%p60, %r900, 0;
	@%p60 bra 	$L__BB0_112;
	ld.global.u32 	%r901, [%rd8+300];
	xor.b32  	%r935, %r935, %r901;
	ld.global.u32 	%r902, [%rd8+304];
	xor.b32  	%r1118, %r1118, %r902;
	ld.global.u32 	%r903, [%rd8+308];
	xor.b32  	%r1117, %r1117, %r903;
	ld.global.u32 	%r904, [%rd8+312];
	xor.b32  	%r1116, %r1116, %r904;
	ld.global.u32 	%r905, [%rd8+316];
	xor.b32  	%r931, %r931, %r905;
$L__BB0_112:
	add.s32 	%r1114, %r1114, 16;
	setp.ne.s32 	%p61, %r1114, 32;
	@%p61 bra 	$L__BB0_80;
	mad.lo.s32 	%r906, %r1108, -31, %r367;
	add.s32 	%r1108, %r906, 1;
	setp.ne.s32 	%p62, %r1108, 5;
	@%p62 bra 	$L__BB0_79;
	st.local.u32 	[%rd1+4], %r935;
	st.local.v2.u32 	[%rd1+8], {%r1118, %r1117};
	st.local.v2.u32 	[%rd1+16], {%r1116, %r931};
$L__BB0_115:
	shr.u64 	%rd27, %rd3, 2;
	add.s32 	%r918, %r918, 1;
	setp.gt.u64 	%p63, %rd3, 3;
	@%p63 bra 	$L__BB0_3;
$L__BB0_116:
	shr.u32 	%r907, %r935, 2;
	xor.b32  	%r908, %r907, %r935;
	shl.b32 	%r909, %r931, 4;
	shl.b32 	%r910, %r908, 1;
	xor.b32  	%r911, %r910, %r909;
	xor.b32  	%r912, %r911, %r908;
	xor.b32  	%r913, %r912, %r931;
	add.s32 	%r914, %r2, %r913;
	add.s32 	%r915, %r914, 362437;
	cvt.rn.f32.u32 	%f2, %r915;
	fma.rn.f32 	%f3, %f2, 0f2F800000, 0f2F000000;
	add.f32 	%f4, %f3, 0fBF000000;
	mul.f32 	%f5, %f1, %f4;
	cvta.to.global.u64 	%rd24, %rd10;
	shl.b64 	%rd25, %rd2, 2;
	add.s64 	%rd26, %rd24, %rd25;
	st.global.f32 	[%rd26], %f5;
$L__BB0_117:
	ret;

}
	// .globl	_Z16mlp_ground_truthPKfS0_S0_Pfi
.visible .entry _Z16mlp_ground_truthPKfS0_S0_Pfi(
	.param .u64 .ptr .align 1 _Z16mlp_ground_truthPKfS0_S0_Pfi_param_0,
	.param .u64 .ptr .align 1 _Z16mlp_ground_truthPKfS0_S0_Pfi_param_1,
	.param .u64 .ptr .align 1 _Z16mlp_ground_truthPKfS0_S0_Pfi_param_2,
	.param .u64 .ptr .align 1 _Z16mlp_ground_truthPKfS0_S0_Pfi_param_3,
	.param .u32 _Z16mlp_ground_truthPKfS0_S0_Pfi_param_4
)
{
	.local .align 16 .b8 	__local_depot1[2048];
	.reg .b64 	%SP;
	.reg .b64 	%SPL;
	.reg .pred 	%p<7>;
	.reg .b32 	%r<29>;
	.reg .b32 	%f<458>;
	.reg .b64 	%rd<32>;

	mov.u64 	%SPL, __local_depot1;
	ld.param.u32 	%r7, [_Z16mlp_ground_truthPKfS0_S0_Pfi_param_4];
	add.u64 	%rd1, %SPL, 0;
	mov.u32 	%r8, %ctaid.x;
	mov.u32 	%r9, %ntid.x;
	mov.u32 	%r10, %tid.x;
	mad.lo.s32 	%r11, %r8, %r9, %r10;
	setp.ge.s32 	%p1, %r11, %r7;
	@%p1 bra 	$L__BB1_7;
	ld.param.u64 	%rd26, [_Z16mlp_ground_truthPKfS0_S0_Pfi_param_0];
	cvta.to.global.u64 	%rd15, %rd26;
	mov.u32 	%r13, %ctaid.x;
	mov.u32 	%r14, %ntid.x;
	mov.u32 	%r15, %tid.x;
	mad.lo.s32 	%r16, %r13, %r14, %r15;
	shl.b32 	%r17, %r16, 7;
	mul.wide.s32 	%rd16, %r17, 4;
	add.s64 	%rd17, %rd15, %rd16;
	ld.global.nc.f32 	%f1, [%rd17];
	ld.global.nc.f32 	%f2, [%rd17+4];
	ld.global.nc.f32 	%f3, [%rd17+8];
	ld.global.nc.f32 	%f4, [%rd17+12];
	ld.global.nc.f32 	%f5, [%rd17+16];
	ld.global.nc.f32 	%f6, [%rd17+20];
	ld.global.nc.f32 	%f7, [%rd17+24];
	ld.global.nc.f32 	%f8, [%rd17+28];
	ld.global.nc.f32 	%f9, [%rd17+32];
	ld.global.nc.f32 	%f10, [%rd17+36];
	ld.global.nc.f32 	%f11, [%rd17+40];
	ld.global.nc.f32 	%f12, [%rd17+44];
	ld.global.nc.f32 	%f13, [%rd17+48];
	ld.global.nc.f32 	%f14, [%rd17+52];
	ld.global.nc.f32 	%f15, [%rd17+56];
	ld.global.nc.f32 	%f16, [%rd17+60];
	ld.global.nc.f32 	%f17, [%rd17+64];
	ld.global.nc.f32 	%f18, [%rd17+68];
	ld.global.nc.f32 	%f19, [%rd17+72];
	ld.global.nc.f32 	%f20, [%rd17+76];
	ld.global.nc.f32 	%f21, [%rd17+80];
	ld.global.nc.f32 	%f22, [%rd17+84];
	ld.global.nc.f32 	%f23, [%rd17+88];
	ld.global.nc.f32 	%f24, [%rd17+92];
	ld.global.nc.f32 	%f25, [%rd17+96];
	ld.global.nc.f32 	%f26, [%rd17+100];
	ld.global.nc.f32 	%f27, [%rd17+104];
	ld.global.nc.f32 	%f28, [%rd17+108];
	ld.global.nc.f32 	%f29, [%rd17+112];
	ld.global.nc.f32 	%f30, [%rd17+116];
	ld.global.nc.f32 	%f31, [%rd17+120];
	ld.global.nc.f32 	%f32, [%rd17+124];
	ld.global.nc.f32 	%f33, [%rd17+128];
	ld.global.nc.f32 	%f34, [%rd17+132];
	ld.global.nc.f32 	%f35, [%rd17+136];
	ld.global.nc.f32 	%f36, [%rd17+140];
	ld.global.nc.f32 	%f37, [%rd17+144];
	ld.global.nc.f32 	%f38, [%rd17+148];
	ld.global.nc.f32 	%f39, [%rd17+152];
	ld.global.nc.f32 	%f40, [%rd17+156];
	ld.global.nc.f32 	%f41, [%rd17+160];
	ld.global.nc.f32 	%f42, [%rd17+164];
	ld.global.nc.f32 	%f43, [%rd17+168];
	ld.global.nc.f32 	%f44, [%rd17+172];
	ld.global.nc.f32 	%f45, [%rd17+176];
	ld.global.nc.f32 	%f46, [%rd17+180];
	ld.global.nc.f32 	%f47, [%rd17+184];
	ld.global.nc.f32 	%f48, [%rd17+188];
	ld.global.nc.f32 	%f49, [%rd17+192];
	ld.global.nc.f32 	%f50, [%rd17+196];
	ld.global.nc.f32 	%f51, [%rd17+200];
	ld.global.nc.f32 	%f52, [%rd17+204];
	ld.global.nc.f32 	%f53, [%rd17+208];
	ld.global.nc.f32 	%f54, [%rd17+212];
	ld.global.nc.f32 	%f55, [%rd17+216];
	ld.global.nc.f32 	%f56, [%rd17+220];
	ld.global.nc.f32 	%f57, [%rd17+224];
	ld.global.nc.f32 	%f58, [%rd17+228];
	ld.global.nc.f32 	%f59, [%rd17+232];
	ld.global.nc.f32 	%f60, [%rd17+236];
	ld.global.nc.f32 	%f61, [%rd17+240];
	ld.global.nc.f32 	%f62, [%rd17+244];
	ld.global.nc.f32 	%f63, [%rd17+248];
	ld.global.nc.f32 	%f64, [%rd17+252];
	ld.global.nc.f32 	%f65, [%rd17+256];
	ld.global.nc.f32 	%f66, [%rd17+260];
	ld.global.nc.f32 	%f67, [%rd17+264];
	ld.global.nc.f32 	%f68, [%rd17+268];
	ld.global.nc.f32 	%f69, [%rd17+272];
	ld.global.nc.f32 	%f70, [%rd17+276];
	ld.global.nc.f32 	%f71, [%rd17+280];
	ld.global.nc.f32 	%f72, [%rd17+284];
	ld.global.nc.f32 	%f73, [%rd17+288];
	ld.global.nc.f32 	%f74, [%rd17+292];
	ld.global.nc.f32 	%f75, [%rd17+296];
	ld.global.nc.f32 	%f76, [%rd17+300];
	ld.global.nc.f32 	%f77, [%rd17+304];
	ld.global.nc.f32 	%f78, [%rd17+308];
	ld.global.nc.f32 	%f79, [%rd17+312];
	ld.global.nc.f32 	%f80, [%rd17+316];
	ld.global.nc.f32 	%f81, [%rd17+320];
	ld.global.nc.f32 	%f82, [%rd17+324];
	ld.global.nc.f32 	%f83, [%rd17+328];
	ld.global.nc.f32 	%f84, [%rd17+332];
	ld.global.nc.f32 	%f85, [%rd17+336];
	ld.global.nc.f32 	%f86, [%rd17+340];
	ld.global.nc.f32 	%f87, [%rd17+344];
	ld.global.nc.f32 	%f88, [%rd17+348];
	ld.global.nc.f32 	%f89, [%rd17+352];
	ld.global.nc.f32 	%f90, [%rd17+356];
	ld.global.nc.f32 	%f91, [%rd17+360];
	ld.global.nc.f32 	%f92, [%rd17+364];
	ld.global.nc.f32 	%f93, [%rd17+368];
	ld.global.nc.f32 	%f94, [%rd17+372];
	ld.global.nc.f32 	%f95, [%rd17+376];
	ld.global.nc.f32 	%f96, [%rd17+380];
	ld.global.nc.f32 	%f97, [%rd17+384];
	ld.global.nc.f32 	%f98, [%rd17+388];
	ld.global.nc.f32 	%f99, [%rd17+392];
	ld.global.nc.f32 	%f100, [%rd17+396];
	ld.global.nc.f32 	%f101, [%rd17+400];
	ld.global.nc.f32 	%f102, [%rd17+404];
	ld.global.nc.f32 	%f103, [%rd17+408];
	ld.global.nc.f32 	%f104, [%rd17+412];
	ld.global.nc.f32 	%f105, [%rd17+416];
	ld.global.nc.f32 	%f106, [%rd17+420];
	ld.global.nc.f32 	%f107, [%rd17+424];
	ld.global.nc.f32 	%f108, [%rd17+428];
	ld.global.nc.f32 	%f109, [%rd17+432];
	ld.global.nc.f32 	%f110, [%rd17+436];
	ld.global.nc.f32 	%f111, [%rd17+440];
	ld.global.nc.f32 	%f112, [%rd17+444];
	ld.global.nc.f32 	%f113, [%rd17+448];
	ld.global.nc.f32 	%f114, [%rd17+452];
	ld.global.nc.f32 	%f115, [%rd17+456];
	ld.global.nc.f32 	%f116, [%rd17+460];
	ld.global.nc.f32 	%f117, [%rd17+464];
	ld.global.nc.f32 	%f118, [%rd17+468];
	ld.global.nc.f32 	%f119, [%rd17+472];
	ld.global.nc.f32 	%f120, [%rd17+476];
	ld.global.nc.f32 	%f121, [%rd17+480];
	ld.global.nc.f32 	%f122, [%rd17+484];
	ld.global.nc.f32 	%f123, [%rd17+488];
	ld.global.nc.f32 	%f124, [%rd17+492];
	ld.global.nc.f32 	%f125, [%rd17+496];
	ld.global.nc.f32 	%f126, [%rd17+500];
	ld.global.nc.f32 	%f127, [%rd17+504];
	ld.global.nc.f32 	%f128, [%rd17+508];
	mov.b32 	%r26, 0;
$L__BB1_2:
	ld.param.u64 	%rd27, [_Z16mlp_ground_truthPKfS0_S0_Pfi_param_1];
	cvta.to.global.u64 	%rd18, %rd27;
	mul.wide.u32 	%rd19, %r26, 4;
	add.s64 	%rd20, %rd18, %rd19;
	ld.global.nc.f32 	%f131, [%rd20];
	fma.rn.f32 	%f132, %f1, %f131, 0f00000000;
	ld.global.nc.f32 	%f133, [%rd20+2048];
	fma.rn.f32 	%f134, %f2, %f133, %f132;
	ld.global.nc.f32 	%f135, [%rd20+4096];
	fma.rn.f32 	%f136, %f3, %f135, %f134;
	ld.global.nc.f32 	%f137, [%rd20+6144];
	fma.rn.f32 	%f138, %f4, %f137, %f136;
	ld.global.nc.f32 	%f139, [%rd20+8192];
	fma.rn.f32 	%f140, %f5, %f139, %f138;
	ld.global.nc.f32 	%f141, [%rd20+10240];
	fma.rn.f32 	%f142, %f6, %f141, %f140;
	ld.global.nc.f32 	%f143, [%rd20+12288];
	fma.rn.f32 	%f144, %f7, %f143, %f142;
	ld.global.nc.f32 	%f145, [%rd20+14336];
	fma.rn.f32 	%f146, %f8, %f145, %f144;
	ld.global.nc.f32 	%f147, [%rd20+16384];
	fma.rn.f32 	%f148, %f9, %f147, %f146;
	ld.global.nc.f32 	%f149, [%rd20+18432];
	fma.rn.f32 	%f150, %f10, %f149, %f148;
	ld.global.nc.f32 	%f151, [%rd20+20480];
	fma.rn.f32 	%f152, %f11, %f151, %f150;
	ld.global.nc.f32 	%f153, [%rd20+22528];
	fma.rn.f32 	%f154, %f12, %f153, %f152;
	ld.global.nc.f32 	%f155, [%rd20+24576];
	fma.rn.f32 	%f156, %f13, %f155, %f154;
	ld.global.nc.f32 	%f157, [%rd20+26624];
	fma.rn.f32 	%f158, %f14, %f157, %f156;
	ld.global.nc.f32 	%f159, [%rd20+28672];
	fma.rn.f32 	%f160, %f15, %f159, %f158;
	ld.global.nc.f32 	%f161, [%rd20+30720];
	fma.rn.f32 	%f162, %f16, %f161, %f160;
	ld.global.nc.f32 	%f163, [%rd20+32768];
	fma.rn.f32 	%f164, %f17, %f163, %f162;
	ld.global.nc.f32 	%f165, [%rd20+34816];
	fma.rn.f32 	%f166, %f18, %f165, %f164;
	ld.global.nc.f32 	%f167, [%rd20+36864];
	fma.rn.f32 	%f168, %f19, %f167, %f166;
	ld.global.nc.f32 	%f169, [%rd20+38912];
	fma.rn.f32 	%f170, %f20, %f169, %f168;
	ld.global.nc.f32 	%f171, [%rd20+40960];
	fma.rn.f32 	%f172, %f21, %f171, %f170;
	ld.global.nc.f32 	%f173, [%rd20+43008];
	fma.rn.f32 	%f174, %f22, %f173, %f172;
	ld.global.nc.f32 	%f175, [%rd20+45056];
	fma.rn.f32 	%f176, %f23, %f175, %f174;
	ld.global.nc.f32 	%f177, [%rd20+47104];
	fma.rn.f32 	%f178, %f24, %f177, %f176;
	ld.global.nc.f32 	%f179, [%rd20+49152];
	fma.rn.f32 	%f180, %f25, %f179, %f178;
	ld.global.nc.f32 	%f181, [%rd20+51200];
	fma.rn.f32 	%f182, %f26, %f181, %f180;
	ld.global.nc.f32 	%f183, [%rd20+53248];
	fma.rn.f32 	%f184, %f27, %f183, %f182;
	ld.global.nc.f32 	%f185, [%rd20+55296];
	fma.rn.f32 	%f186, %f28, %f185, %f184;
	ld.global.nc.f32 	%f187, [%rd20+57344];
	fma.rn.f32 	%f188, %f29, %f187, %f186;
	ld.global.nc.f32 	%f189, [%rd20+59392];
	fma.rn.f32 	%f190, %f30, %f189, %f188;
	ld.global.nc.f32 	%f191, [%rd20+61440];
	fma.rn.f32 	%f192, %f31, %f191, %f190;
	ld.global.nc.f32 	%f193, [%rd20+63488];
	fma.rn.f32 	%f194, %f32, %f193, %f192;
	ld.global.nc.f32 	%f195, [%rd20+65536];
	fma.rn.f32 	%f196, %f33, %f195, %f194;
	ld.global.nc.f32 	%f197, [%rd20+67584];
	fma.rn.f32 	%f198, %f34, %f197, %f196;
	ld.global.nc.f32 	%f199, [%rd20+69632];
	fma.rn.f32 	%f200, %f35, %f199, %f198;
	ld.global.nc.f32 	%f201, [%rd20+71680];
	fma.rn.f32 	%f202, %f36, %f201, %f200;
	ld.global.nc.f32 	%f203, [%rd20+73728];
	fma.rn.f32 	%f204, %f37, %f203, %f202;
	ld.global.nc.f32 	%f205, [%rd20+75776];
	fma.rn.f32 	%f206, %f38, %f205, %f204;
	ld.global.nc.f32 	%f207, [%rd20+77824];
	fma.rn.f32 	%f208, %f39, %f207, %f206;
	ld.global.nc.f32 	%f209, [%rd20+79872];
	fma.rn.f32 	%f210, %f40, %f209, %f208;
	ld.global.nc.f32 	%f211, [%rd20+81920];
	fma.rn.f32 	%f212, %f41, %f211, %f210;
	ld.global.nc.f32 	%f213, [%rd20+83968];
	fma.rn.f32 	%f214, %f42, %f213, %f212;
	ld.global.nc.f32 	%f215, [%rd20+86016];
	fma.rn.f32 	%f216, %f43, %f215, %f214;
	ld.global.nc.f32 	%f217, [%rd20+88064];
	fma.rn.f32 	%f218, %f44, %f217, %f216;
	ld.global.nc.f32 	%f219, [%rd20+90112];
	fma.rn.f32 	%f220, %f45, %f219, %f218;
	ld.global.nc.f32 	%f221, [%rd20+92160];
	fma.rn.f32 	%f222, %f46, %f221, %f220;
	ld.global.nc.f32 	%f223, [%rd20+94208];
	fma.rn.f32 	%f224, %f47, %f223, %f222;
	ld.global.nc.f32 	%f225, [%rd20+96256];
	fma.rn.f32 	%f226, %f48, %f225, %f224;
	ld.global.nc.f32 	%f227, [%rd20+98304];
	fma.rn.f32 	%f228, %f49, %f227, %f226;
	ld.global.nc.f32 	%f229, [%rd20+100352];
	fma.rn.f32 	%f230, %f50, %f229, %f228;
	ld.global.nc.f32 	%f231, [%rd20+102400];
	fma.rn.f32 	%f232, %f51, %f231, %f230;
	ld.global.nc.f32 	%f233, [%rd20+104448];
	fma.rn.f32 	%f234, %f52, %f233, %f232;
	ld.global.nc.f32 	%f235, [%rd20+106496];
	fma.rn.f32 	%f236, %f53, %f235, %f234;
	ld.global.nc.f32 	%f237, [%rd20+108544];
	fma.rn.f32 	%f238, %f54, %f237, %f236;
	ld.global.nc.f32 	%f239, [%rd20+110592];
	fma.rn.f32 	%f240, %f55, %f239, %f238;
	ld.global.nc.f32 	%f241, [%rd20+112640];
	fma.rn.f32 	%f242, %f56, %f241, %f240;
	ld.global.nc.f32 	%f243, [%rd20+114688];
	fma.rn.f32 	%f244, %f57, %f243, %f242;
	ld.global.nc.f32 	%f245, [%rd20+116736];
	fma.rn.f32 	%f246, %f58, %f245, %f244;
	ld.global.nc.f32 	%f247, [%rd20+118784];
	fma.rn.f32 	%f248, %f59, %f247, %f246;
	ld.global.nc.f32 	%f249, [%rd20+120832];
	fma.rn.f32 	%f250, %f60, %f249, %f248;
	ld.global.nc.f32 	%f251, [%rd20+122880];
	fma.rn.f32 	%f252, %f61, %f251, %f250;
	ld.global.nc.f32 	%f253, [%rd20+124928];
	fma.rn.f32 	%f254, %f62, %f253, %f252;
	ld.global.nc.f32 	%f255, [%rd20+126976];
	fma.rn.f32 	%f256, %f63, %f255, %f254;
	ld.global.nc.f32 	%f257, [%rd20+129024];
	fma.rn.f32 	%f258, %f64, %f257, %f256;
	ld.global.nc.f32 	%f259, [%rd20+131072];
	fma.rn.f32 	%f260, %f65, %f259, %f258;
	ld.global.nc.f32 	%f261, [%rd20+133120];
	fma.rn.f32 	%f262, %f66, %f261, %f260;
	ld.global.nc.f32 	%f263, [%rd20+135168];
	fma.rn.f32 	%f264, %f67, %f263, %f262;
	ld.global.nc.f32 	%f265, [%rd20+137216];
	fma.rn.f32 	%f266, %f68, %f265, %f264;
	ld.global.nc.f32 	%f267, [%rd20+139264];
	fma.rn.f32 	%f268, %f69, %f267, %f266;
	ld.global.nc.f32 	%f269, [%rd20+141312];
	fma.rn.f32 	%f270, %f70, %f269, %f268;
	ld.global.nc.f32 	%f271, [%rd20+143360];
	fma.rn.f32 	%f272, %f71, %f271, %f270;
	ld.global.nc.f32 	%f273, [%rd20+145408];
	fma.rn.f32 	%f274, %f72, %f273, %f272;
	ld.global.nc.f32 	%f275, [%rd20+147456];
	fma.rn.f32 	%f276, %f73, %f275, %f274;
	ld.global.nc.f32 	%f277, [%rd20+149504];
	fma.rn.f32 	%f278, %f74, %f277, %f276;
	ld.global.nc.f32 	%f279, [%rd20+151552];
	fma.rn.f32 	%f280, %f75, %f279, %f278;
	ld.global.nc.f32 	%f281, [%rd20+153600];
	fma.rn.f32 	%f282, %f76, %f281, %f280;
	ld.global.nc.f32 	%f283, [%rd20+155648];
	fma.rn.f32 	%f284, %f77, %f283, %f282;
	ld.global.nc.f32 	%f285, [%rd20+157696];
	fma.rn.f32 	%f286, %f78, %f285, %f284;
	ld.global.nc.f32 	%f287, [%rd20+159744];
	fma.rn.f32 	%f288, %f79, %f287, %f286;
	ld.global.nc.f32 	%f289, [%rd20+161792];
	fma.rn.f32 	%f290, %f80, %f289, %f288;
	ld.global.nc.f32 	%f291, [%rd20+163840];
	fma.rn.f32 	%f292, %f81, %f291, %f290;
	ld.global.nc.f32 	%f293, [%rd20+165888];
	fma.rn.f32 	%f294, %f82, %f293, %f292;
	ld.global.nc.f32 	%f295, [%rd20+167936];
	fma.rn.f32 	%f296, %f83, %f295, %f294;
	ld.global.nc.f32 	%f297, [%rd20+169984];
	fma.rn.f32 	%f298, %f84, %f297, %f296;
	ld.global.nc.f32 	%f299, [%rd20+172032];
	fma.rn.f32 	%f300, %f85, %f299, %f298;
	ld.global.nc.f32 	%f301, [%rd20+174080];
	fma.rn.f32 	%f302, %f86, %f301, %f300;
	ld.global.nc.f32 	%f303, [%rd20+176128];
	fma.rn.f32 	%f304, %f87, %f303, %f302;
	ld.global.nc.f32 	%f305, [%rd20+178176];
	fma.rn.f32 	%f306, %f88, %f305, %f304;
	ld.global.nc.f32 	%f307, [%rd20+180224];
	fma.rn.f32 	%f308, %f89, %f307, %f306;
	ld.global.nc.f32 	%f309, [%rd20+182272];
	fma.rn.f32 	%f310, %f90, %f309, %f308;
	ld.global.nc.f32 	%f311, [%rd20+184320];
	fma.rn.f32 	%f312, %f91, %f311, %f310;
	ld.global.nc.f32 	%f313, [%rd20+186368];
	fma.rn.f32 	%f314, %f92, %f313, %f312;
	ld.global.nc.f32 	%f315, [%rd20+188416];
	fma.rn.f32 	%f316, %f93, %f315, %f314;
	ld.global.nc.f32 	%f317, [%rd20+190464];
	fma.rn.f32 	%f318, %f94, %f317, %f316;
	ld.global.nc.f32 	%f319, [%rd20+192512];
	fma.rn.f32 	%f320, %f95, %f319, %f318;
	ld.global.nc.f32 	%f321, [%rd20+194560];
	fma.rn.f32 	%f322, %f96, %f321, %f320;
	ld.global.nc.f32 	%f323, [%rd20+196608];
	fma.rn.f32 	%f324, %f97, %f323, %f322;
	ld.global.nc.f32 	%f325, [%rd20+198656];
	fma.rn.f32 	%f326, %f98, %f325, %f324;
	ld.global.nc.f32 	%f327, [%rd20+200704];
	fma.rn.f32 	%f328, %f99, %f327, %f326;
	ld.global.nc.f32 	%f329, [%rd20+202752];
	fma.rn.f32 	%f330, %f100, %f329, %f328;
	ld.global.nc.f32 	%f331, [%rd20+204800];
	fma.rn.f32 	%f332, %f101, %f331, %f330;
	ld.global.nc.f32 	%f333, [%rd20+206848];
	fma.rn.f32 	%f334, %f102, %f333, %f332;
	ld.global.nc.f32 	%f335, [%rd20+208896];
	fma.rn.f32 	%f336, %f103, %f335, %f334;
	ld.global.nc.f32 	%f337, [%rd20+210944];
	fma.rn.f32 	%f338, %f104, %f337, %f336;
	ld.global.nc.f32 	%f339, [%rd20+212992];
	fma.rn.f32 	%f340, %f105, %f339, %f338;
	ld.global.nc.f32 	%f341, [%rd20+215040];
	fma.rn.f32 	%f342, %f106, %f341, %f340;
	ld.global.nc.f32 	%f343, [%rd20+217088];
	fma.rn.f32 	%f344, %f107, %f343, %f342;
	ld.global.nc.f32 	%f345, [%rd20+219136];
	fma.rn.f32 	%f346, %f108, %f345, %f344;
	ld.global.nc.f32 	%f347, [%rd20+221184];
	fma.rn.f32 	%f348, %f109, %f347, %f346;
	ld.global.nc.f32 	%f349, [%rd20+223232];
	fma.rn.f32 	%f350, %f110, %f349, %f348;
	ld.global.nc.f32 	%f351, [%rd20+225280];
	fma.rn.f32 	%f352, %f111, %f351, %f350;
	ld.global.nc.f32 	%f353, [%rd20+227328];
	fma.rn.f32 	%f354, %f112, %f353, %f352;
	ld.global.nc.f32 	%f355, [%rd20+229376];
	fma.rn.f32 	%f356, %f113, %f355, %f354;
	ld.global.nc.f32 	%f357, [%rd20+231424];
	fma.rn.f32 	%f358, %f114, %f357, %f356;
	ld.global.nc.f32 	%f359, [%rd20+233472];
	fma.rn.f32 	%f360, %f115, %f359, %f358;
	ld.global.nc.f32 	%f361, [%rd20+235520];
	fma.rn.f32 	%f362, %f116, %f361, %f360;
	ld.global.nc.f32 	%f363, [%rd20+237568];
	fma.rn.f32 	%f364, %f117, %f363, %f362;
	ld.global.nc.f32 	%f365, [%rd20+239616];
	fma.rn.f32 	%f366, %f118, %f365, %f364;
	ld.global.nc.f32 	%f367, [%rd20+241664];
	fma.rn.f32 	%f368, %f119, %f367, %f366;
	ld.global.nc.f32 	%f369, [%rd20+243712];
	fma.rn.f32 	%f370, %f120, %f369, %f368;
	ld.global.nc.f32 	%f371, [%rd20+245760];
	fma.rn.f32 	%f372, %f121, %f371, %f370;
	ld.global.nc.f32 	%f373, [%rd20+247808];
	fma.rn.f32 	%f374, %f122, %f373, %f372;
	ld.global.nc.f32 	%f375, [%rd20+249856];
	fma.rn.f32 	%f376, %f123, %f375, %f374;
	ld.global.nc.f32 	%f377, [%rd20+251904];
	fma.rn.f32 	%f378, %f124, %f377, %f376;
	ld.global.nc.f32 	%f379, [%rd20+253952];
	fma.rn.f32 	%f380, %f125, %f379, %f378;
	ld.global.nc.f32 	%f381, [%rd20+256000];
	fma.rn.f32 	%f382, %f126, %f381, %f380;
	ld.global.nc.f32 	%f383, [%rd20+258048];
	fma.rn.f32 	%f384, %f127, %f383, %f382;
	ld.global.nc.f32 	%f385, [%rd20+260096];
	fma.rn.f32 	%f386, %f128, %f385, %f384;
	mul.f32 	%f387, %f386, 0f3F000000;
	mul.f32 	%f388, %f386, 0f3D372713;
	mul.f32 	%f389, %f386, %f388;
	fma.rn.f32 	%f390, %f386, %f389, %f386;
	mul.f32 	%f391, %f390, 0f3F4C422A;
	abs.f32 	%f392, %f391;
	mul.f32 	%f393, %f392, 0f4038AA3B;
	ex2.approx.ftz.f32 	%f394, %f393;
	add.f32 	%f395, %f394, 0f3F800000;
	rcp.approx.ftz.f32 	%f396, %f395;
	fma.rn.f32 	%f397, %f396, 0fC0000000, 0f3F800000;
	setp.ge.f32 	%p2, %f392, 0f41102CB4;
	selp.f32 	%f398, 0f3F800000, %f397, %p2;
	copysign.f32 	%f399, %f391, %f398;
	mul.f32 	%f400, %f391, %f391;
	fma.rn.f32 	%f401, %f400, 0f3C80F082, 0fBD563CAE;
	fma.rn.f32 	%f402, %f401, %f400, 0f3E085941;
	fma.rn.f32 	%f403, %f402, %f400, 0fBEAAA9ED;
	fma.rn.f32 	%f404, %f403, %f400, 0f00000000;
	fma.rn.f32 	%f405, %f404, %f391, %f391;
	setp.ge.f32 	%p3, %f392, 0f3F19999A;
	selp.f32 	%f406, %f399, %f405, %p3;
	add.f32 	%f407, %f406, 0f3F800000;
	mul.f32 	%f408, %f387, %f407;
	add.s64 	%rd21, %rd1, %rd19;
	st.local.f32 	[%rd21], %f408;
	add.s32 	%r26, %r26, 1;
	setp.ne.s32 	%p4, %r26, 512;
	@%p4 bra 	$L__BB1_2;
	ld.param.u64 	%rd29, [_Z16mlp_ground_truthPKfS0_S0_Pfi_param_3];
	ld.param.u64 	%rd28, [_Z16mlp_ground_truthPKfS0_S0_Pfi_param_2];
	add.s64 	%rd2, %rd1, 32;
	cvta.to.global.u64 	%rd22, %rd28;
	add.s64 	%rd3, %rd22, 4096;
	cvta.to.global.u64 	%rd4, %rd29;
	mov.b32 	%r27, 0;
$L__BB1_4:
	mul.wide.u32 	%rd23, %r27, 4;
	add.s64 	%rd30, %rd3, %rd23;
	mov.f32 	%f457, 0f00000000;
	mov.b32 	%r28, 0;
	mov.u64 	%rd31, %rd2;
$L__BB1_5:
	ld.local.v4.f32 	{%f410, %f411, %f412, %f413}, [%rd31+-32];
	ld.global.nc.f32 	%f414, [%rd30+-4096];
	fma.rn.f32 	%f415, %f410, %f414, %f457;
	ld.global.nc.f32 	%f416, [%rd30+-3584];
	fma.rn.f32 	%f417, %f411, %f416, %f415;
	ld.global.nc.f32 	%f418, [%rd30+-3072];
	fma.rn.f32 	%f419, %f412, %f418, %f417;
	ld.global.nc.f32 	%f420, [%rd30+-2560];
	fma.rn.f32 	%f421, %f413, %f420, %f419;
	ld.local.v4.f32 	{%f422, %f423, %f424, %f425}, [%rd31+-16];
	ld.global.nc.f32 	%f426, [%rd30+-2048];
	fma.rn.f32 	%f427, %f422, %f426, %f421;
	ld.global.nc.f32 	%f428, [%rd30+-1536];
	fma.rn.f32 	%f429, %f423, %f428, %f427;
	ld.global.nc.f32 	%f430, [%rd30+-1024];
	fma.rn.f32 	%f431, %f424, %f430, %f429;
	ld.global.nc.f32 	%f432, [%rd30+-512];
	fma.rn.f32 	%f433, %f425, %f432, %f431;
	ld.local.v4.f32 	{%f434, %f435, %f436, %f437}, [%rd31];
	ld.global.nc.f32 	%f438, [%rd30];
	fma.rn.f32 	%f439, %f434, %f438, %f433;
	ld.global.nc.f32 	%f440, [%rd30+512];
	fma.rn.f32 	%f441, %f435, %f440, %f439;
	ld.global.nc.f32 	%f442, [%rd30+1024];
	fma.rn.f32 	%f443, %f436, %f442, %f441;
	ld.global.nc.f32 	%f444, [%rd30+1536];
	fma.rn.f32 	%f445, %f437, %f444, %f443;
	ld.local.v4.f32 	{%f446, %f447, %f448, %f449}, [%rd31+16];
	ld.global.nc.f32 	%f450, [%rd30+2048];
	fma.rn.f32 	%f451, %f446, %f450, %f445;
	ld.global.nc.f32 	%f452, [%rd30+2560];
	fma.rn.f32 	%f453, %f447, %f452, %f451;
	ld.global.nc.f32 	%f454, [%rd30+3072];
	fma.rn.f32 	%f455, %f448, %f454, %f453;
	ld.global.nc.f32 	%f456, [%rd30+3584];
	fma.rn.f32 	%f457, %f449, %f456, %f455;
	add.s32 	%r28, %r28, 16;
	add.s64 	%rd31, %rd31, 64;
	add.s64 	%rd30, %rd30, 8192;
	setp.ne.s32 	%p5, %r28, 512;
	@%p5 bra 	$L__BB1_5;
	mov.u32 	%r20, %ctaid.x;
	mov.u32 	%r21, %ntid.x;
	mov.u32 	%r22, %tid.x;
	mad.lo.s32 	%r23, %r20, %r21, %r22;
	shl.b32 	%r24, %r23, 7;
	add.s32 	%r25, %r24, %r27;
	mul.wide.s32 	%rd24, %r25, 4;
	add.s64 	%rd25, %rd4, %rd24;
	st.global.f32 	[%rd25], %f457;
	add.s32 	%r27, %r27, 1;
	setp.ne.s32 	%p6, %r27, 128;
	@%p6 bra 	$L__BB1_4;
$L__BB1_7:
	ret;

}
	// .globl	_Z11mlp_minimalPKfS0_S0_Pfi
.visible .entry _Z11mlp_minimalPKfS0_S0_Pfi(
	.param .u64 .ptr .align 1 _Z11mlp_minimalPKfS0_S0_Pfi_param_0,
	.param .u64 .ptr .align 1 _Z11mlp_minimalPKfS0_S0_Pfi_param_1,
	.param .u64 .ptr .align 1 _Z11mlp_minimalPKfS0_S0_Pfi_param_2,
	.param .u64 .ptr .align 1 _Z11mlp_minimalPKfS0_S0_Pfi_param_3,
	.param .u32 _Z11mlp_minimalPKfS0_S0_Pfi_param_4
)
{
	.reg .pred 	%p<11>;
	.reg .b32 	%r<14>;
	.reg .b32 	%f<105>;
	.reg .b64 	%rd<22>;

	ld.param.u64 	%rd9, [_Z11mlp_minimalPKfS0_S0_Pfi_param_0];
	ld.param.u64 	%rd10, [_Z11mlp_minimalPKfS0_S0_Pfi_param_1];
	ld.param.u64 	%rd11, [_Z11mlp_minimalPKfS0_S0_Pfi_param_2];
	ld.param.u64 	%rd12, [_Z11mlp_minimalPKfS0_S0_Pfi_param_3];
	ld.param.u32 	%r7, [_Z11mlp_minimalPKfS0_S0_Pfi_param_4];
	mov.u32 	%r8, %ctaid.x;
	mov.u32 	%r9, %ntid.x;
	mov.u32 	%r10, %tid.x;
	mad.lo.s32 	%r1, %r8, %r9, %r10;
	setp.ge.s32 	%p1, %r1, %r7;
	@%p1 bra 	$L__BB2_3;
	shl.b32 	%r12, %r1, 7;
	cvta.to.global.u64 	%rd13, %rd9;
	add.s64 	%rd1, %rd13, 8;
	cvta.to.global.u64 	%rd14, %rd12;
	add.s64 	%rd2, %rd14, 8;
	cvta.to.global.u64 	%rd15, %rd10;
	add.s64 	%rd21, %rd15, 8;
	cvta.to.global.u64 	%rd16, %rd11;
	add.s64 	%rd20, %rd16, 8;
	mov.b32 	%r13, 0;
$L__BB2_2:
	mul.wide.s32 	%rd17, %r12, 4;
	add.s64 	%rd18, %rd1, %rd17;
	add.s64 	%rd19, %rd2, %rd17;
	ld.global.nc.f32 	%f1, [%rd18+-8];
	ld.global.nc.f32 	%f2, [%rd21+-8];
	ld.global.nc.f32 	%f3, [%rd20+-8];
	fma.rn.f32 	%f4, %f1, %f2, %f3;
	mul.f32 	%f5, %f4, 0f3F000000;
	mul.f32 	%f6, %f4, 0f3D372713;
	mul.f32 	%f7, %f4, %f6;
	fma.rn.f32 	%f8, %f4, %f7, %f4;
	mul.f32 	%f9, %f8, 0f3F4C422A;
	abs.f32 	%f10, %f9;
	mul.f32 	%f11, %f10, 0f4038AA3B;
	ex2.approx.ftz.f32 	%f12, %f11;
	add.f32 	%f13, %f12, 0f3F800000;
	rcp.approx.ftz.f32 	%f14, %f13;
	fma.rn.f32 	%f15, %f14, 0fC0000000, 0f3F800000;
	setp.ge.f32 	%p2, %f10, 0f41102CB4;
	selp.f32 	%f16, 0f3F800000, %f15, %p2;
	copysign.f32 	%f17, %f9, %f16;
	mul.f32 	%f18, %f9, %f9;
	fma.rn.f32 	%f19, %f18, 0f3C80F082, 0fBD563CAE;
	fma.rn.f32 	%f20, %f19, %f18, 0f3E085941;
	fma.rn.f32 	%f21, %f20, %f18, 0fBEAAA9ED;
	fma.rn.f32 	%f22, %f21, %f18, 0f00000000;
	fma.rn.f32 	%f23, %f22, %f9, %f9;
	setp.ge.f32 	%p3, %f10, 0f3F19999A;
	selp.f32 	%f24, %f17, %f23, %p3;
	add.f32 	%f25, %f24, 0f3F800000;
	mul.f32 	%f26, %f5, %f25;
	st.global.f32 	[%rd19+-8], %f26;
	ld.global.nc.f32 	%f27, [%rd18+-4];
	ld.global.nc.f32 	%f28, [%rd21+-4];
	ld.global.nc.f32 	%f29, [%rd20+-4];
	fma.rn.f32 	%f30, %f27, %f28, %f29;
	mul.f32 	%f31, %f30, 0f3F000000;
	mul.f32 	%f32, %f30, 0f3D372713;
	mul.f32 	%f33, %f30, %f32;
	fma.rn.f32 	%f34, %f30, %f33, %f30;
	mul.f32 	%f35, %f34, 0f3F4C422A;
	abs.f32 	%f36, %f35;
	mul.f32 	%f37, %f36, 0f4038AA3B;
	ex2.approx.ftz.f32 	%f38, %f37;
	add.f32 	%f39, %f38, 0f3F800000;
	rcp.approx.ftz.f32 	%f40, %f39;
	fma.rn.f32 	%f41, %f40, 0fC0000000, 0f3F800000;
	setp.ge.f32 	%p4, %f36, 0f41102CB4;
	selp.f32 	%f42, 0f3F800000, %f41, %p4;
	copysign.f32 	%f43, %f35, %f42;
	mul.f32 	%f44, %f35, %f35;
	fma.rn.f32 	%f45, %f44, 0f3C80F082, 0fBD563CAE;
	fma.rn.f32 	%f46, %f45, %f44, 0f3E085941;
	fma.rn.f32 	%f47, %f46, %f44, 0fBEAAA9ED;
	fma.rn.f32 	%f48, %f47, %f44, 0f00000000;
	fma.rn.f32 	%f49, %f48, %f35, %f35;
	setp.ge.f32 	%p5, %f36, 0f3F19999A;
	selp.f32 	%f50, %f43, %f49, %p5;
	add.f32 	%f51, %f50, 0f3F800000;
	mul.f32 	%f52, %f31, %f51;
	st.global.f32 	[%rd19+-4], %f52;
	ld.global.nc.f32 	%f53, [%rd18];
	ld.global.nc.f32 	%f54, [%rd21];
	ld.global.nc.f32 	%f55, [%rd20];
	fma.rn.f32 	%f56, %f53, %f54, %f55;
	mul.f32 	%f57, %f56, 0f3F000000;
	mul.f32 	%f58, %f56, 0f3D372713;
	mul.f32 	%f59, %f56, %f58;
	fma.rn.f32 	%f60, %f56, %f59, %f56;
	mul.f32 	%f61, %f60, 0f3F4C422A;
	abs.f32 	%f62, %f61;
	mul.f32 	%f63, %f62, 0f4038AA3B;
	ex2.approx.ftz.f32 	%f64, %f63;
	add.f32 	%f65, %f64, 0f3F800000;
	rcp.approx.ftz.f32 	%f66, %f65;
	fma.rn.f32 	%f67, %f66, 0fC0000000, 0f3F800000;
	setp.ge.f32 	%p6, %f62, 0f41102CB4;
	selp.f32 	%f68, 0f3F800000, %f67, %p6;
	copysign.f32 	%f69, %f61, %f68;
	mul.f32 	%f70, %f61, %f61;
	fma.rn.f32 	%f71, %f70, 0f3C80F082, 0fBD563CAE;
	fma.rn.f32 	%f72, %f71, %f70, 0f3E085941;
	fma.rn.f32 	%f73, %f72, %f70, 0fBEAAA9ED;
	fma.rn.f32 	%f74, %f73, %f70, 0f00000000;
	fma.rn.f32 	%f75, %f74, %f61, %f61;
	setp.ge.f32 	%p7, %f62, 0f3F19999A;
	selp.f32 	%f76, %f69, %f75, %p7;
	add.f32 	%f77, %f76, 0f3F800000;
	mul.f32 	%f78, %f57, %f77;
	st.global.f32 	[%rd19], %f78;
	ld.global.nc.f32 	%f79, [%rd18+4];
	ld.global.nc.f32 	%f80, [%rd21+4];
	ld.global.nc.f32 	%f81, [%rd20+4];
	fma.rn.f32 	%f82, %f79, %f80, %f81;
	mul.f32 	%f83, %f82, 0f3F000000;
	mul.f32 	%f84, %f82, 0f3D372713;
	mul.f32 	%f85, %f82, %f84;
	fma.rn.f32 	%f86, %f82, %f85, %f82;
	mul.f32 	%f87, %f86, 0f3F4C422A;
	abs.f32 	%f88, %f87;
	mul.f32 	%f89, %f88, 0f4038AA3B;
	ex2.approx.ftz.f32 	%f90, %f89;
	add.f32 	%f91, %f90, 0f3F800000;
	rcp.approx.ftz.f32 	%f92, %f91;
	fma.rn.f32 	%f93, %f92, 0fC0000000, 0f3F800000;
	setp.ge.f32 	%p8, %f88, 0f41102CB4;
	selp.f32 	%f94, 0f3F800000, %f93, %p8;
	copysign.f32 	%f95, %f87, %f94;
	mul.f32 	%f96, %f87, %f87;
	fma.rn.f32 	%f97, %f96, 0f3C80F082, 0fBD563CAE;
	fma.rn.f32 	%f98, %f97, %f96, 0f3E085941;
	fma.rn.f32 	%f99, %f98, %f96, 0fBEAAA9ED;
	fma.rn.f32 	%f100, %f99, %f96, 0f00000000;
	fma.rn.f32 	%f101, %f100, %f87, %f87;
	setp.ge.f32 	%p9, %f88, 0f3F19999A;
	selp.f32 	%f102, %f95, %f101, %p9;
	add.f32 	%f103, %f102, 0f3F800000;
	mul.f32 	%f104, %f83, %f103;
	st.global.f32 	[%rd19+4], %f104;
	add.s32 	%r13, %r13, 4;
	add.s32 	%r12, %r12, 4;
	add.s64 	%rd21, %rd21, 16;
	add.s64 	%rd20, %rd20, 16;
	setp.ne.s32 	%p10, %r13, 128;
	@%p10 bra 	$L__BB2_2;
$L__BB2_3:
	ret;

}
	// .globl	_Z8mlp_convPKfS0_Pfii
.visible .entry _Z8mlp_convPKfS0_Pfii(
	.param .u64 .ptr .align 1 _Z8mlp_convPKfS0_Pfii_param_0,
	.param .u64 .ptr .align 1 _Z8mlp_convPKfS0_Pfii_param_1,
	.param .u64 .ptr .align 1 _Z8mlp_convPKfS0_Pfii_param_2,
	.param .u32 _Z8mlp_convPKfS0_Pfii_param_3,
	.param .u32 _Z8mlp_convPKfS0_Pfii_param_4
)
{
	.reg .pred 	%p<29>;
	.reg .b32 	%r<61>;
	.reg .b32 	%f<117>;
	.reg .b64 	%rd<42>;

	ld.param.u64 	%rd9, [_Z8mlp_convPKfS0_Pfii_param_0];
	ld.param.u64 	%rd10, [_Z8mlp_convPKfS0_Pfii_param_1];
	ld.param.u64 	%rd11, [_Z8mlp_convPKfS0_Pfii_param_2];
	ld.param.u32 	%r26, [_Z8mlp_convPKfS0_Pfii_param_3];
	ld.param.u32 	%r25, [_Z8mlp_convPKfS0_Pfii_param_4];
	cvta.to.global.u64 	%rd1, %rd10;
	cvta.to.global.u64 	%rd2, %rd9;
	cvta.to.global.u64 	%rd3, %rd11;
	mov.u32 	%r27, %ctaid.x;
	mov.u32 	%r28, %ntid.x;
	mov.u32 	%r29, %tid.x;
	mad.lo.s32 	%r1, %r27, %r28, %r29;
	setp.ge.s32 	%p1, %r1, %r26;
	@%p1 bra 	$L__BB3_46;
	setp.gt.s32 	%p2, %r25, 0;
	shl.b32 	%r2, %r1, 7;
	@%p2 bra 	$L__BB3_4;
	mov.b32 	%r60, 0;
$L__BB3_3:
	add.s32 	%r31, %r2, %r60;
	mul.wide.s32 	%rd12, %r31, 4;
	add.s64 	%rd13, %rd3, %rd12;
	mov.b32 	%r32, 0;
	st.global.u32 	[%rd13], %r32;
	st.global.u32 	[%rd13+4], %r32;
	st.global.u32 	[%rd13+8], %r32;
	st.global.u32 	[%rd13+12], %r32;
	st.global.u32 	[%rd13+16], %r32;
	st.global.u32 	[%rd13+20], %r32;
	st.global.u32 	[%rd13+24], %r32;
	st.global.u32 	[%rd13+28], %r32;
	st.global.u32 	[%rd13+32], %r32;
	st.global.u32 	[%rd13+36], %r32;
	st.global.u32 	[%rd13+40], %r32;
	st.global.u32 	[%rd13+44], %r32;
	st.global.u32 	[%rd13+48], %r32;
	st.global.u32 	[%rd13+52], %r32;
	st.global.u32 	[%rd13+56], %r32;
	st.global.u32 	[%rd13+60], %r32;
	st.global.u32 	[%rd13+64], %r32;
	st.global.u32 	[%rd13+68], %r32;
	st.global.u32 	[%rd13+72], %r32;
	st.global.u32 	[%rd13+76], %r32;
	st.global.u32 	[%rd13+80], %r32;
	st.global.u32 	[%rd13+84], %r32;
	st.global.u32 	[%rd13+88], %r32;
	st.global.u32 	[%rd13+92], %r32;
	st.global.u32 	[%rd13+96], %r32;
	st.global.u32 	[%rd13+100], %r32;
	st.global.u32 	[%rd13+104], %r32;
	st.global.u32 	[%rd13+108], %r32;
	st.global.u32 	[%rd13+112], %r32;
	st.global.u32 	[%rd13+116], %r32;
	st.global.u32 	[%rd13+120], %r32;
	st.global.u32 	[%rd13+124], %r32;
	add.s32 	%r60, %r60, 32;
	setp.ne.s32 	%p3, %r60, 128;
	@%p3 bra 	$L__BB3_3;
	bra.uni 	$L__BB3_46;
$L__BB3_4:
	and.b32  	%r3, %r25, 7;
	add.s32 	%r4, %r3, -1;
	and.b32  	%r5, %r25, 3;
	and.b32  	%r6, %r25, 2147483640;
	and.b32  	%r7, %r25, 1;
	shr.u32 	%r34, %r25, 31;
	add.s32 	%r35, %r25, %r34;
	shr.s32 	%r36, %r35, 1;
	neg.s32 	%r8, %r36;
	mov.b32 	%r55, 0;
	cvt.s64.s32 	%rd31, %r2;
$L__BB3_5:
	setp.lt.u32 	%p4, %r25, 8;
	add.s32 	%r10, %r55, %r8;
	mov.f32 	%f96, 0f00000000;
	mov.b32 	%r58, 0;
	@%p4 bra 	$L__BB3_24;
	mov.f32 	%f96, 0f00000000;
	mov.b32 	%r56, 0;
$L__BB3_7:
	.pragma "nounroll";
	add.s32 	%r12, %r10, %r56;
	setp.gt.u32 	%p5, %r12, 127;
	mul.wide.u32 	%rd14, %r56, 4;
	add.s64 	%rd4, %rd1, %rd14;
	@%p5 bra 	$L__BB3_9;
	add.s32 	%r39, %r2, %r12;
	mul.wide.s32 	%rd15, %r39, 4;
	add.s64 	%rd16, %rd2, %rd15;
	ld.global.nc.f32 	%f41, [%rd16];
	ld.global.nc.f32 	%f42, [%rd4];
	fma.rn.f32 	%f96, %f41, %f42, %f96;
$L__BB3_9:
	add.s32 	%r40, %r12, 1;
	setp.gt.u32 	%p6, %r40, 127;
	cvt.s64.s32 	%rd17, %r12;
	add.s64 	%rd19, %rd31, %rd17;
	shl.b64 	%rd20, %rd19, 2;
	add.s64 	%rd5, %rd2, %rd20;
	@%p6 bra 	$L__BB3_11;
	ld.global.nc.f32 	%f43, [%rd5+4];
	ld.global.nc.f32 	%f44, [%rd4+4];
	fma.rn.f32 	%f96, %f43, %f44, %f96;
$L__BB3_11:
	add.s32 	%r41, %r12, 2;
	setp.gt.u32 	%p7, %r41, 127;
	@%p7 bra 	$L__BB3_13;
	ld.global.nc.f32 	%f45, [%rd5+8];
	ld.global.nc.f32 	%f46, [%rd4+8];
	fma.rn.f32 	%f96, %f45, %f46, %f96;
$L__BB3_13:
	add.s32 	%r42, %r12, 3;
	setp.gt.u32 	%p8, %r42, 127;
	@%p8 bra 	$L__BB3_15;
	ld.global.nc.f32 	%f47, [%rd5+12];
	ld.global.nc.f32 	%f48, [%rd4+12];
	fma.rn.f32 	%f96, %f47, %f48, %f96;
$L__BB3_15:
	add.s32 	%r43, %r12, 4;
	setp.gt.u32 	%p9, %r43, 127;
	@%p9 bra 	$L__BB3_17;
	ld.global.nc.f32 	%f49, [%rd5+16];
	ld.global.nc.f32 	%f50, [%rd4+16];
	fma.rn.f32 	%f96, %f49, %f50, %f96;
$L__BB3_17:
	add.s32 	%r44, %r12, 5;
	setp.gt.u32 	%p10, %r44, 127;
	@%p10 bra 	$L__BB3_19;
	ld.global.nc.f32 	%f51, [%rd5+20];
	ld.global.nc.f32 	%f52, [%rd4+20];
	fma.rn.f32 	%f96, %f51, %f52, %f96;
$L__BB3_19:
	add.s32 	%r45, %r12, 6;
	setp.gt.u32 	%p11, %r45, 127;
	@%p11 bra 	$L__BB3_21;
	ld.global.nc.f32 	%f53, [%rd5+24];
	ld.global.nc.f32 	%f54, [%rd4+24];
	fma.rn.f32 	%f96, %f53, %f54, %f96;
$L__BB3_21:
	add.s32 	%r46, %r12, 7;
	setp.gt.u32 	%p12, %r46, 127;
	@%p12 bra 	$L__BB3_23;
	ld.global.nc.f32 	%f55, [%rd5+28];
	ld.global.nc.f32 	%f56, [%rd4+28];
	fma.rn.f32 	%f96, %f55, %f56, %f96;
$L__BB3_23:
	add.s32 	%r56, %r56, 8;
	setp.ne.s32 	%p13, %r56, %r6;
	mov.u32 	%r58, %r6;
	@%p13 bra 	$L__BB3_7;
$L__BB3_24:
	setp.eq.s32 	%p14, %r3, 0;
	@%p14 bra 	$L__BB3_45;
	setp.lt.u32 	%p15, %r4, 3;
	@%p15 bra 	$L__BB3_35;
	add.s32 	%r15, %r10, %r58;
	setp.gt.u32 	%p16, %r15, 127;
	mul.wide.u32 	%rd21, %r58, 4;
	add.s64 	%rd6, %rd1, %rd21;
	@%p16 bra 	$L__BB3_28;
	add.s32 	%r47, %r2, %r15;
	mul.wide.s32 	%rd22, %r47, 4;
	add.s64 	%rd23, %rd2, %rd22;
	ld.global.nc.f32 	%f58, [%rd23];
	ld.global.nc.f32 	%f59, [%rd6];
	fma.rn.f32 	%f96, %f58, %f59, %f96;
$L__BB3_28:
	add.s32 	%r48, %r15, 1;
	setp.gt.u32 	%p17, %r48, 127;
	cvt.s64.s32 	%rd24, %r15;
	add.s64 	%rd26, %rd31, %rd24;
	shl.b64 	%rd27, %rd26, 2;
	add.s64 	%rd7, %rd2, %rd27;
	@%p17 bra 	$L__BB3_30;
	ld.global.nc.f32 	%f60, [%rd7+4];
	ld.global.nc.f32 	%f61, [%rd6+4];
	fma.rn.f32 	%f96, %f60, %f61, %f96;
$L__BB3_30:
	add.s32 	%r49, %r15, 2;
	setp.gt.u32 	%p18, %r49, 127;
	@%p18 bra 	$L__BB3_32;
	ld.global.nc.f32 	%f62, [%rd7+8];
	ld.global.nc.f32 	%f63, [%rd6+8];
	fma.rn.f32 	%f96, %f62, %f63, %f96;
$L__BB3_32:
	add.s32 	%r50, %r15, 3;
	setp.gt.u32 	%p19, %r50, 127;
	@%p19 bra 	$L__BB3_34;
	ld.global.nc.f32 	%f64, [%rd7+12];
	ld.global.nc.f32 	%f65, [%rd6+12];
	fma.rn.f32 	%f96, %f64, %f65, %f96;
$L__BB3_34:
	add.s32 	%r58, %r58, 4;
$L__BB3_35:
	setp.eq.s32 	%p20, %r5, 0;
	@%p20 bra 	$L__BB3_45;
	setp.eq.s32 	%p21, %r5, 1;
	@%p21 bra 	$L__BB3_42;
	add.s32 	%r18, %r10, %r58;
	setp.gt.u32 	%p22, %r18, 127;
	mul.wide.u32 	%rd28, %r58, 4;
	add.s64 	%rd8, %rd1, %rd28;
	@%p22 bra 	$L__BB3_39;
	add.s32 	%r51, %r2, %r18;
	mul.wide.s32 	%rd29, %r51, 4;
	add.s64 	%rd30, %rd2, %rd29;
	ld.global.nc.f32 	%f67, [%rd30];
	ld.global.nc.f32 	%f68, [%rd8];
	fma.rn.f32 	%f96, %f67, %f68, %f96;
$L__BB3_39:
	add.s32 	%r52, %r18, 1;
	setp.gt.u32 	%p23, %r52, 127;
	@%p23 bra 	$L__BB3_41;
	cvt.s64.s32 	%rd32, %r18;
	add.s64 	%rd33, %rd31, %rd32;
	shl.b64 	%rd34, %rd33, 2;
	add.s64 	%rd35, %rd2, %rd34;
	ld.global.nc.f32 	%f69, [%rd35+4];
	ld.global.nc.f32 	%f70, [%rd8+4];
	fma.rn.f32 	%f96, %f69, %f70, %f96;
$L__BB3_41:
	add.s32 	%r58, %r58, 2;
$L__BB3_42:
	setp.eq.s32 	%p24, %r7, 0;
	@%p24 bra 	$L__BB3_45;
	add.s32 	%r21, %r10, %r58;
	setp.gt.u32 	%p25, %r21, 127;
	@%p25 bra 	$L__BB3_45;
	add.s32 	%r53, %r2, %r21;
	mul.wide.s32 	%rd36, %r53, 4;
	add.s64 	%rd37, %rd2, %rd36;
	ld.global.nc.f32 	%f71, [%rd37];
	mul.wide.u32 	%rd38, %r58, 4;
	add.s64 	%rd39, %rd1, %rd38;
	ld.global.nc.f32 	%f72, [%rd39];
	fma.rn.f32 	%f96, %f71, %f72, %f96;
$L__BB3_45:
	mul.f32 	%f73, %f96, 0f3F000000;
	mul.f32 	%f74, %f96, 0f3D372713;
	mul.f32 	%f75, %f96, %f74;
	fma.rn.f32 	%f76, %f96, %f75, %f96;
	mul.f32 	%f77, %f76, 0f3F4C422A;
	abs.f32 	%f78, %f77;
	mul.f32 	%f79, %f78, 0f4038AA3B;
	ex2.approx.ftz.f32 	%f80, %f79;
	add.f32 	%f81, %f80, 0f3F800000;
	rcp.approx.ftz.f32 	%f82, %f81;
	fma.rn.f32 	%f83, %f82, 0fC0000000, 0f3F800000;
	setp.ge.f32 	%p26, %f78, 0f41102CB4;
	selp.f32 	%f84, 0f3F800000, %f83, %p26;
	copysign.f32 	%f85, %f77, %f84;
	mul.f32 	%f86, %f77, %f77;
	fma.rn.f32 	%f87, %f86, 0f3C80F082, 0fBD563CAE;
	fma.rn.f32 	%f88, %f87, %f86, 0f3E085941;
	fma.rn.f32 	%f89, %f88, %f86, 0fBEAAA9ED;
	fma.rn.f32 	%f90, %f89, %f86, 0f00000000;
	fma.rn.f32 	%f91, %f90, %f77, %f77;
	setp.ge.f32 	%p27, %f78, 0f3F19999A;
	selp.f32 	%f92, %f85, %f91, %p27;
	add.f32 	%f93, %f92, 0f3F800000;
	mul.f32 	%f94, %f73, %f93;
	add.s32 	%r54, %r2, %r55;
	mul.wide.s32 	%rd40, %r54, 4;
	add.s64 	%rd41, %rd3, %rd40;
	st.global.f32 	[%rd41], %f94;
	add.s32 	%r55, %r55, 1;
	setp.eq.s32 	%p28, %r55, 128;
	@%p28 bra 	$L__BB3_46;
	bra.uni 	$L__BB3_5;
$L__BB3_46:
	ret;

}
	// .globl	_Z8mlp_rankPKfS0_S0_Pfii
.visible .entry _Z8mlp_rankPKfS0_S0_Pfii(
	.param .u64 .ptr .align 1 _Z8mlp_rankPKfS0_S0_Pfii_param_0,
	.param .u64 .ptr .align 1 _Z8mlp_rankPKfS0_S0_Pfii_param_1,
	.param .u64 .ptr .align 1 _Z8mlp_rankPKfS0_S0_Pfii_param_2,
	.param .u64 .ptr .align 1 _Z8mlp_rankPKfS0_S0_Pfii_param_3,
	.param .u32 _Z8mlp_rankPKfS0_S0_Pfii_param_4,
	.param .u32 _Z8mlp_rankPKfS0_S0_Pfii_param_5
)
{
	.reg .pred 	%p<7>;
	.reg .b32 	%r<31>;
	.reg .b32 	%f<844>;
	.reg .b64 	%rd<25>;

	ld.param.u32 	%r9, [_Z8mlp_rankPKfS0_S0_Pfii_param_4];
	mov.u32 	%r10, %ctaid.x;
	mov.u32 	%r11, %ntid.x;
	mov.u32 	%r12, %tid.x;
	mad.lo.s32 	%r13, %r10, %r11, %r12;
	setp.ge.s32 	%p1, %r13, %r9;
	@%p1 bra 	$L__BB4_7;
	ld.param.u32 	%r26, [_Z8mlp_rankPKfS0_S0_Pfii_param_5];
	setp.lt.s32 	%p2, %r26, 1;
	mov.f32 	%f587, 0f00000000;
	mov.f32 	%f588, %f587;
	mov.f32 	%f589, %f587;
	mov.f32 	%f590, %f587;
	mov.f32 	%f591, %f587;
	mov.f32 	%f592, %f587;
	mov.f32 	%f593, %f587;
	mov.f32 	%f594, %f587;
	mov.f32 	%f595, %f587;
	mov.f32 	%f596, %f587;
	mov.f32 	%f597, %f587;
	mov.f32 	%f598, %f587;
	mov.f32 	%f599, %f587;
	mov.f32 	%f600, %f587;
	mov.f32 	%f601, %f587;
	mov.f32 	%f602, %f587;
	mov.f32 	%f603, %f587;
	mov.f32 	%f604, %f587;
	mov.f32 	%f605, %f587;
	mov.f32 	%f606, %f587;
	mov.f32 	%f607, %f587;
	mov.f32 	%f608, %f587;
	mov.f32 	%f609, %f587;
	mov.f32 	%f610, %f587;
	mov.f32 	%f611, %f587;
	mov.f32 	%f612, %f587;
	mov.f32 	%f613, %f587;
	mov.f32 	%f614, %f587;
	mov.f32 	%f615, %f587;
	mov.f32 	%f616, %f587;
	mov.f32 	%f617, %f587;
	mov.f32 	%f618, %f587;
	mov.f32 	%f619, %f587;
	mov.f32 	%f620, %f587;
	mov.f32 	%f621, %f587;
	mov.f32 	%f622, %f587;
	mov.f32 	%f623, %f587;
	mov.f32 	%f624, %f587;
	mov.f32 	%f625, %f587;
	mov.f32 	%f626, %f587;
	mov.f32 	%f627, %f587;
	mov.f32 	%f628, %f587;
	mov.f32 	%f629, %f587;
	mov.f32 	%f630, %f587;
	mov.f32 	%f631, %f587;
	mov.f32 	%f632, %f587;
	mov.f32 	%f633, %f587;
	mov.f32 	%f634, %f587;
	mov.f32 	%f635, %f587;
	mov.f32 	%f636, %f587;
	mov.f32 	%f637, %f587;
	mov.f32 	%f638, %f587;
	mov.f32 	%f639, %f587;
	mov.f32 	%f640, %f587;
	mov.f32 	%f641, %f587;
	mov.f32 	%f642, %f587;
	mov.f32 	%f643, %f587;
	mov.f32 	%f644, %f587;
	mov.f32 	%f645, %f587;
	mov.f32 	%f646, %f587;
	mov.f32 	%f647, %f587;
	mov.f32 	%f648, %f587;
	mov.f32 	%f649, %f587;
	mov.f32 	%f650, %f587;
	mov.f32 	%f651, %f587;
	mov.f32 	%f652, %f587;
	mov.f32 	%f653, %f587;
	mov.f32 	%f654, %f587;
	mov.f32 	%f655, %f587;
	mov.f32 	%f656, %f587;
	mov.f32 	%f657, %f587;
	mov.f32 	%f658, %f587;
	mov.f32 	%f659, %f587;
	mov.f32 	%f660, %f587;
	mov.f32 	%f661, %f587;
	mov.f32 	%f662, %f587;
	mov.f32 	%f663, %f587;
	mov.f32 	%f664, %f587;
	mov.f32 	%f665, %f587;
	mov.f32 	%f666, %f587;
	mov.f32 	%f667, %f587;
	mov.f32 	%f668, %f587;
	mov.f32 	%f669, %f587;
	mov.f32 	%f670, %f587;
	mov.f32 	%f671, %f587;
	mov.f32 	%f672, %f587;
	mov.f32 	%f673, %f587;
	mov.f32 	%f674, %f587;
	mov.f32 	%f675, %f587;
	mov.f32 	%f676, %f587;
	mov.f32 	%f677, %f587;
	mov.f32 	%f678, %f587;
	mov.f32 	%f679, %f587;
	mov.f32 	%f680, %f587;
	mov.f32 	%f681, %f587;
	mov.f32 	%f682, %f587;
	mov.f32 	%f683, %f587;
	mov.f32 	%f684, %f587;
	mov.f32 	%f685, %f587;
	mov.f32 	%f686, %f587;
	mov.f32 	%f687, %f587;
	mov.f32 	%f688, %f587;
	mov.f32 	%f689, %f587;
	mov.f32 	%f690, %f587;
	mov.f32 	%f691, %f587;
	mov.f32 	%f692, %f587;
	mov.f32 	%f693, %f587;
	mov.f32 	%f694, %f587;
	mov.f32 	%f695, %f587;
	mov.f32 	%f696, %f587;
	mov.f32 	%f697, %f587;
	mov.f32 	%f698, %f587;
	mov.f32 	%f699, %f587;
	mov.f32 	%f700, %f587;
	mov.f32 	%f701, %f587;
	mov.f32 	%f702, %f587;
	mov.f32 	%f703, %f587;
	mov.f32 	%f704, %f587;
	mov.f32 	%f705, %f587;
	mov.f32 	%f706, %f587;
	mov.f32 	%f707, %f587;
	mov.f32 	%f708, %f587;
	mov.f32 	%f709, %f587;
	mov.f32 	%f710, %f587;
	mov.f32 	%f711, %f587;
	mov.f32 	%f712, %f587;
	mov.f32 	%f713, %f587;
	mov.f32 	%f714, %f587;
	@%p2 bra 	$L__BB4_6;
	mov.b32 	%r28, 0;
	mov.f32 	%f587, 0f00000000;
	shl.b32 	%r2, %r13, 7;
$L__BB4_3:
	ld.param.u64 	%rd21, [_Z8mlp_rankPKfS0_S0_Pfii_param_1];
	mul.wide.u32 	%rd8, %r28, 512;
	cvta.to.global.u64 	%rd9, %rd21;
	add.s64 	%rd10, %rd9, %rd8;
	add.s64 	%rd24, %rd10, 32;
	mov.f32 	%f843, 0f00000000;
	mov.b32 	%r30, 0;
	mov.u32 	%r29, %r2;
$L__BB4_4:
	ld.param.u64 	%rd20, [_Z8mlp_rankPKfS0_S0_Pfii_param_0];
	mul.wide.s32 	%rd11, %r29, 4;
	cvta.to.global.u64 	%rd12, %rd20;
	add.s64 	%rd13, %rd12, %rd11;
	ld.global.nc.f32 	%f390, [%rd13];
	ld.global.nc.f32 	%f391, [%rd24+-32];
	fma.rn.f32 	%f392, %f390, %f391, %f843;
	ld.global.nc.f32 	%f393, [%rd13+4];
	ld.global.nc.f32 	%f394, [%rd24+-28];
	fma.rn.f32 	%f395, %f393, %f394, %f392;
	ld.global.nc.f32 	%f396, [%rd13+8];
	ld.global.nc.f32 	%f397, [%rd24+-24];
	fma.rn.f32 	%f398, %f396, %f397, %f395;
	ld.global.nc.f32 	%f399, [%rd13+12];
	ld.global.nc.f32 	%f400, [%rd24+-20];
	fma.rn.f32 	%f401, %f399, %f400, %f398;
	ld.global.nc.f32 	%f402, [%rd13+16];
	ld.global.nc.f32 	%f403, [%rd24+-16];
	fma.rn.f32 	%f404, %f402, %f403, %f401;
	ld.global.nc.f32 	%f405, [%rd13+20];
	ld.global.nc.f32 	%f406, [%rd24+-12];
	fma.rn.f32 	%f407, %f405, %f406, %f404;
	ld.global.nc.f32 	%f408, [%rd13+24];
	ld.global.nc.f32 	%f409, [%rd24+-8];
	fma.rn.f32 	%f410, %f408, %f409, %f407;
	ld.global.nc.f32 	%f411, [%rd13+28];
	ld.global.nc.f32 	%f412, [%rd24+-4];
	fma.rn.f32 	%f413, %f411, %f412, %f410;
	ld.global.nc.f32 	%f414, [%rd13+32];
	ld.global.nc.f32 	%f415, [%rd24];
	fma.rn.f32 	%f416, %f414, %f415, %f413;
	ld.global.nc.f32 	%f417, [%rd13+36];
	ld.global.nc.f32 	%f418, [%rd24+4];
	fma.rn.f32 	%f419, %f417, %f418, %f416;
	ld.global.nc.f32 	%f420, [%rd13+40];
	ld.global.nc.f32 	%f421, [%rd24+8];
	fma.rn.f32 	%f422, %f420, %f421, %f419;
	ld.global.nc.f32 	%f423, [%rd13+44];
	ld.global.nc.f32 	%f424, [%rd24+12];
	fma.rn.f32 	%f425, %f423, %f424, %f422;
	ld.global.nc.f32 	%f426, [%rd13+48];
	ld.global.nc.f32 	%f427, [%rd24+16];
	fma.rn.f32 	%f428, %f426, %f427, %f425;
	ld.global.nc.f32 	%f429, [%rd13+52];
	ld.global.nc.f32 	%f430, [%rd24+20];
	fma.rn.f32 	%f431, %f429, %f430, %f428;
	ld.global.nc.f32 	%f432, [%rd13+56];
	ld.global.nc.f32 	%f433, [%rd24+24];
	fma.rn.f32 	%f434, %f432, %f433, %f431;
	ld.global.nc.f32 	%f435, [%rd13+60];
	ld.global.nc.f32 	%f436, [%rd24+28];
	fma.rn.f32 	%f843, %f435, %f436, %f434;
	add.s32 	%r30, %r30, 16;
	add.s32 	%r29, %r29, 16;
	add.s64 	%rd24, %rd24, 64;
	setp.ne.s32 	%p3, %r30, 128;
	@%p3 bra 	$L__BB4_4;
	ld.param.u32 	%r27, [_Z8mlp_rankPKfS0_S0_Pfii_param_5];
	ld.param.u64 	%rd22, [_Z8mlp_rankPKfS0_S0_Pfii_param_2];
	mul.f32 	%f437, %f843, 0f3F000000;
	mul.f32 	%f438, %f843, 0f3D372713;
	mul.f32 	%f439, %f843, %f438;
	fma.rn.f32 	%f440, %f843, %f439, %f843;
	mul.f32 	%f441, %f440, 0f3F4C422A;
	abs.f32 	%f442, %f441;
	mul.f32 	%f443, %f442, 0f4038AA3B;
	ex2.approx.ftz.f32 	%f444, %f443;
	add.f32 	%f445, %f444, 0f3F800000;
	rcp.approx.ftz.f32 	%f446, %f445;
	fma.rn.f32 	%f447, %f446, 0fC0000000, 0f3F800000;
	setp.ge.f32 	%p4, %f442, 0f41102CB4;
	selp.f32 	%f448, 0f3F800000, %f447, %p4;
	copysign.f32 	%f449, %f441, %f448;
	mul.f32 	%f450, %f441, %f441;
	fma.rn.f32 	%f451, %f450, 0f3C80F082, 0fBD563CAE;
	fma.rn.f32 	%f452, %f451, %f450, 0f3E085941;
	fma.rn.f32 	%f453, %f452, %f450, 0fBEAAA9ED;
	fma.rn.f32 	%f454, %f453, %f450, 0f00000000;
	fma.rn.f32 	%f455, %f454, %f441, %f441;
	setp.ge.f32 	%p5, %f442, 0f3F19999A;
	selp.f32 	%f456, %f449, %f455, %p5;
	add.f32 	%f457, %f456, 0f3F800000;
	mul.f32 	%f458, %f437, %f457;
	shl.b32 	%r20, %r28, 7;
	cvta.to.global.u64 	%rd14, %rd22;
	mul.wide.u32 	%rd15, %r20, 4;
	add.s64 	%rd16, %rd14, %rd15;
	ld.global.nc.f32 	%f459, [%rd16];
	fma.rn.f32 	%f714, %f458, %f459, %f714;
	ld.global.nc.f32 	%f460, [%rd16+4];
	fma.rn.f32 	%f713, %f458, %f460, %f713;
	ld.global.nc.f32 	%f461, [%rd16+8];
	fma.rn.f32 	%f712, %f458, %f461, %f712;
	ld.global.nc.f32 	%f462, [%rd16+12];
	fma.rn.f32 	%f711, %f458, %f462, %f711;
	ld.global.nc.f32 	%f463, [%rd16+16];
	fma.rn.f32 	%f710, %f458, %f463, %f710;
	ld.global.nc.f32 	%f464, [%rd16+20];
	fma.rn.f32 	%f709, %f458, %f464, %f709;
	ld.global.nc.f32 	%f465, [%rd16+24];
	fma.rn.f32 	%f708, %f458, %f465, %f708;
	ld.global.nc.f32 	%f466, [%rd16+28];
	fma.rn.f32 	%f707, %f458, %f466, %f707;
	ld.global.nc.f32 	%f467, [%rd16+32];
	fma.rn.f32 	%f706, %f458, %f467, %f706;
	ld.global.nc.f32 	%f468, [%rd16+36];
	fma.rn.f32 	%f705, %f458, %f468, %f705;
	ld.global.nc.f32 	%f469, [%rd16+40];
	fma.rn.f32 	%f704, %f458, %f469, %f704;
	ld.global.nc.f32 	%f470, [%rd16+44];
	fma.rn.f32 	%f703, %f458, %f470, %f703;
	ld.global.nc.f32 	%f471, [%rd16+48];
	fma.rn.f32 	%f702, %f458, %f471, %f702;
	ld.global.nc.f32 	%f472, [%rd16+52];
	fma.rn.f32 	%f701, %f458, %f472, %f701;
	ld.global.nc.f32 	%f473, [%rd16+56];
	fma.rn.f32 	%f700, %f458, %f473, %f700;
	ld.global.nc.f32 	%f474, [%rd16+60];
	fma.rn.f32 	%f699, %f458, %f474, %f699;
	ld.global.nc.f32 	%f475, [%rd16+64];
	fma.rn.f32 	%f698, %f458, %f475, %f698;
	ld.global.nc.f32 	%f476, [%rd16+68];
	fma.rn.f32 	%f697, %f458, %f476, %f697;
	ld.global.nc.f32 	%f477, [%rd16+72];
	fma.rn.f32 	%f696, %f458, %f477, %f696;
	ld.global.nc.f32 	%f478, [%rd16+76];
	fma.rn.f32 	%f695, %f458, %f478, %f695;
	ld.global.nc.f32 	%f479, [%rd16+80];
	fma.rn.f32 	%f694, %f458, %f479, %f694;
	ld.global.nc.f32 	%f480, [%rd16+84];
	fma.rn.f32 	%f693, %f458, %f480, %f693;
	ld.global.nc.f32 	%f481, [%rd16+88];
	fma.rn.f32 	%f692, %f458, %f481, %f692;
	ld.global.nc.f32 	%f482, [%rd16+92];
	fma.rn.f32 	%f691, %f458, %f482, %f691;
	ld.global.nc.f32 	%f483, [%rd16+96];
	fma.rn.f32 	%f690, %f458, %f483, %f690;
	ld.global.nc.f32 	%f484, [%rd16+100];
	fma.rn.f32 	%f689, %f458, %f484, %f689;
	ld.global.nc.f32 	%f485, [%rd16+104];
	fma.rn.f32 	%f688, %f458, %f485, %f688;
	ld.global.nc.f32 	%f486, [%rd16+108];
	fma.rn.f32 	%f687, %f458, %f486, %f687;
	ld.global.nc.f32 	%f487, [%rd16+112];
	fma.rn.f32 	%f686, %f458, %f487, %f686;
	ld.global.nc.f32 	%f488, [%rd16+116];
	fma.rn.f32 	%f685, %f458, %f488, %f685;
	ld.global.nc.f32 	%f489, [%rd16+120];
	fma.rn.f32 	%f684, %f458, %f489, %f684;
	ld.global.nc.f32 	%f490, [%rd16+124];
	fma.rn.f32 	%f683, %f458, %f490, %f683;
	ld.global.nc.f32 	%f491, [%rd16+128];
	fma.rn.f32 	%f682, %f458, %f491, %f682;
	ld.global.nc.f32 	%f492, [%rd16+132];
	fma.rn.f32 	%f681, %f458, %f492, %f681;
	ld.global.nc.f32 	%f493, [%rd16+136];
	fma.rn.f32 	%f680, %f458, %f493, %f680;
	ld.global.nc.f32 	%f494, [%rd16+140];
	fma.rn.f32 	%f679, %f458, %f494, %f679;
	ld.global.nc.f32 	%f495, [%rd16+144];
	fma.rn.f32 	%f678, %f458, %f495, %f678;
	ld.global.nc.f32 	%f496, [%rd16+148];
	fma.rn.f32 	%f677, %f458, %f496, %f677;
	ld.global.nc.f32 	%f497, [%rd16+152];
	fma.rn.f32 	%f676, %f458, %f497, %f676;
	ld.global.nc.f32 	%f498, [%rd16+156];
	fma.rn.f32 	%f675, %f458, %f498, %f675;
	ld.global.nc.f32 	%f499, [%rd16+160];
	fma.rn.f32 	%f674, %f458, %f499, %f674;
	ld.global.nc.f32 	%f500, [%rd16+164];
	fma.rn.f32 	%f673, %f458, %f500, %f673;
	ld.global.nc.f32 	%f501, [%rd16+168];
	fma.rn.f32 	%f672, %f458, %f501, %f672;
	ld.global.nc.f32 	%f502, [%rd16+172];
	fma.rn.f32 	%f671, %f458, %f502, %f671;
	ld.global.nc.f32 	%f503, [%rd16+176];
	fma.rn.f32 	%f670, %f458, %f503, %f670;
	ld.global.nc.f32 	%f504, [%rd16+180];
	fma.rn.f32 	%f669, %f458, %f504, %f669;
	ld.global.nc.f32 	%f505, [%rd16+184];
	fma.rn.f32 	%f668, %f458, %f505, %f668;
	ld.global.nc.f32 	%f506, [%rd16+188];
	fma.rn.f32 	%f667, %f458, %f506, %f667;
	ld.global.nc.f32 	%f507, [%rd16+192];
	fma.rn.f32 	%f666, %f458, %f507, %f666;
	ld.global.nc.f32 	%f508, [%rd16+196];
	fma.rn.f32 	%f665, %f458, %f508, %f665;
	ld.global.nc.f32 	%f509, [%rd16+200];
	fma.rn.f32 	%f664, %f458, %f509, %f664;
	ld.global.nc.f32 	%f510, [%rd16+204];
	fma.rn.f32 	%f663, %f458, %f510, %f663;
	ld.global.nc.f32 	%f511, [%rd16+208];
	fma.rn.f32 	%f662, %f458, %f511, %f662;
	ld.global.nc.f32 	%f512, [%rd16+212];
	fma.rn.f32 	%f661, %f458, %f512, %f661;
	ld.global.nc.f32 	%f513, [%rd16+216];
	fma.rn.f32 	%f660, %f458, %f513, %f660;
	ld.global.nc.f32 	%f514, [%rd16+220];
	fma.rn.f32 	%f659, %f458, %f514, %f659;
	ld.global.nc.f32 	%f515, [%rd16+224];
	fma.rn.f32 	%f658, %f458, %f515, %f658;
	ld.global.nc.f32 	%f516, [%rd16+228];
	fma.rn.f32 	%f657, %f458, %f516, %f657;
	ld.global.nc.f32 	%f517, [%rd16+232];
	fma.rn.f32 	%f656, %f458, %f517, %f656;
	ld.global.nc.f32 	%f518, [%rd16+236];
	fma.rn.f32 	%f655, %f458, %f518, %f655;
	ld.global.nc.f32 	%f519, [%rd16+240];
	fma.rn.f32 	%f654, %f458, %f519, %f654;
	ld.global.nc.f32 	%f520, [%rd16+244];
	fma.rn.f32 	%f653, %f458, %f520, %f653;
	ld.global.nc.f32 	%f521, [%rd16+248];
	fma.rn.f32 	%f652, %f458, %f521, %f652;
	ld.global.nc.f32 	%f522, [%rd16+252];
	fma.rn.f32 	%f651, %f458, %f522, %f651;
	ld.global.nc.f32 	%f523, [%rd16+256];
	fma.rn.f32 	%f650, %f458, %f523, %f650;
	ld.global.nc.f32 	%f524, [%rd16+260];
	fma.rn.f32 	%f649, %f458, %f524, %f649;
	ld.global.nc.f32 	%f525, [%rd16+264];
	fma.rn.f32 	%f648, %f458, %f525, %f648;
	ld.global.nc.f32 	%f526, [%rd16+268];
	fma.rn.f32 	%f647, %f458, %f526, %f647;
	ld.global.nc.f32 	%f527, [%rd16+272];
	fma.rn.f32 	%f646, %f458, %f527, %f646;
	ld.global.nc.f32 	%f528, [%rd16+276];
	fma.rn.f32 	%f645, %f458, %f528, %f645;
	ld.global.nc.f32 	%f529, [%rd16+280];
	fma.rn.f32 	%f644, %f458, %f529, %f644;
	ld.global.nc.f32 	%f530, [%rd16+284];
	fma.rn.f32 	%f643, %f458, %f530, %f643;
	ld.global.nc.f32 	%f531, [%rd16+288];
	fma.rn.f32 	%f642, %f458, %f531, %f642;
	ld.global.nc.f32 	%f532, [%rd16+292];
	fma.rn.f32 	%f641, %f458, %f532, %f641;
	ld.global.nc.f32 	%f533, [%rd16+296];
	fma.rn.f32 	%f640, %f458, %f533, %f640;
	ld.global.nc.f32 	%f534, [%rd16+300];
	fma.rn.f32 	%f639, %f458, %f534, %f639;
	ld.global.nc.f32 	%f535, [%rd16+304];
	fma.rn.f32 	%f638, %f458, %f535, %f638;
	ld.global.nc.f32 	%f536, [%rd16+308];
	fma.rn.f32 	%f637, %f458, %f536, %f637;
	ld.global.nc.f32 	%f537, [%rd16+312];
	fma.rn.f32 	%f636, %f458, %f537, %f636;
	ld.global.nc.f32 	%f538, [%rd16+316];
	fma.rn.f32 	%f635, %f458, %f538, %f635;
	ld.global.nc.f32 	%f539, [%rd16+320];
	fma.rn.f32 	%f634, %f458, %f539, %f634;
	ld.global.nc.f32 	%f540, [%rd16+324];
	fma.rn.f32 	%f633, %f458, %f540, %f633;
	ld.global.nc.f32 	%f541, [%rd16+328];
	fma.rn.f32 	%f632, %f458, %f541, %f632;
	ld.global.nc.f32 	%f542, [%rd16+332];
	fma.rn.f32 	%f631, %f458, %f542, %f631;
	ld.global.nc.f32 	%f543, [%rd16+336];
	fma.rn.f32 	%f630, %f458, %f543, %f630;
	ld.global.nc.f32 	%f544, [%rd16+340];
	fma.rn.f32 	%f629, %f458, %f544, %f629;
	ld.global.nc.f32 	%f545, [%rd16+344];
	fma.rn.f32 	%f628, %f458, %f545, %f628;
	ld.global.nc.f32 	%f546, [%rd16+348];
	fma.rn.f32 	%f627, %f458, %f546, %f627;
	ld.global.nc.f32 	%f547, [%rd16+352];
	fma.rn.f32 	%f626, %f458, %f547, %f626;
	ld.global.nc.f32 	%f548, [%rd16+356];
	fma.rn.f32 	%f625, %f458, %f548, %f625;
	ld.global.nc.f32 	%f549, [%rd16+360];
	fma.rn.f32 	%f624, %f458, %f549, %f624;
	ld.global.nc.f32 	%f550, [%rd16+364];
	fma.rn.f32 	%f623, %f458, %f550, %f623;
	ld.global.nc.f32 	%f551, [%rd16+368];
	fma.rn.f32 	%f622, %f458, %f551, %f622;
	ld.global.nc.f32 	%f552, [%rd16+372];
	fma.rn.f32 	%f621, %f458, %f552, %f621;
	ld.global.nc.f32 	%f553, [%rd16+376];
	fma.rn.f32 	%f620, %f458, %f553, %f620;
	ld.global.nc.f32 	%f554, [%rd16+380];
	fma.rn.f32 	%f619, %f458, %f554, %f619;
	ld.global.nc.f32 	%f555, [%rd16+384];
	fma.rn.f32 	%f618, %f458, %f555, %f618;
	ld.global.nc.f32 	%f556, [%rd16+388];
	fma.rn.f32 	%f617, %f458, %f556, %f617;
	ld.global.nc.f32 	%f557, [%rd16+392];
	fma.rn.f32 	%f616, %f458, %f557, %f616;
	ld.global.nc.f32 	%f558, [%rd16+396];
	fma.rn.f32 	%f615, %f458, %f558, %f615;
	ld.global.nc.f32 	%f559, [%rd16+400];
	fma.rn.f32 	%f614, %f458, %f559, %f614;
	ld.global.nc.f32 	%f560, [%rd16+404];
	fma.rn.f32 	%f613, %f458, %f560, %f613;
	ld.global.nc.f32 	%f561, [%rd16+408];
	fma.rn.f32 	%f612, %f458, %f561, %f612;
	ld.global.nc.f32 	%f562, [%rd16+412];
	fma.rn.f32 	%f611, %f458, %f562, %f611;
	ld.global.nc.f32 	%f563, [%rd16+416];
	fma.rn.f32 	%f610, %f458, %f563, %f610;
	ld.global.nc.f32 	%f564, [%rd16+420];
	fma.rn.f32 	%f609, %f458, %f564, %f609;
	ld.global.nc.f32 	%f565, [%rd16+424];
	fma.rn.f32 	%f608, %f458, %f565, %f608;
	ld.global.nc.f32 	%f566, [%rd16+428];
	fma.rn.f32 	%f607, %f458, %f566, %f607;
	ld.global.nc.f32 	%f567, [%rd16+432];
	fma.rn.f32 	%f606, %f458, %f567, %f606;
	ld.global.nc.f32 	%f568, [%rd16+436];
	fma.rn.f32 	%f605, %f458, %f568, %f605;
	ld.global.nc.f32 	%f569, [%rd16+440];
	fma.rn.f32 	%f604, %f458, %f569, %f604;
	ld.global.nc.f32 	%f570, [%rd16+444];
	fma.rn.f32 	%f603, %f458, %f570, %f603;
	ld.global.nc.f32 	%f571, [%rd16+448];
	fma.rn.f32 	%f602, %f458, %f571, %f602;
	ld.global.nc.f32 	%f572, [%rd16+452];
	fma.rn.f32 	%f601, %f458, %f572, %f601;
	ld.global.nc.f32 	%f573, [%rd16+456];
	fma.rn.f32 	%f600, %f458, %f573, %f600;
	ld.global.nc.f32 	%f574, [%rd16+460];
	fma.rn.f32 	%f599, %f458, %f574, %f599;
	ld.global.nc.f32 	%f575, [%rd16+464];
	fma.rn.f32 	%f598, %f458, %f575, %f598;
	ld.global.nc.f32 	%f576, [%rd16+468];
	fma.rn.f32 	%f597, %f458, %f576, %f597;
	ld.global.nc.f32 	%f577, [%rd16+472];
	fma.rn.f32 	%f596, %f458, %f577, %f596;
	ld.global.nc.f32 	%f578, [%rd16+476];
	fma.rn.f32 	%f595, %f458, %f578, %f595;
	ld.global.nc.f32 	%f579, [%rd16+480];
	fma.rn.f32 	%f594, %f458, %f579, %f594;
	ld.global.nc.f32 	%f580, [%rd16+484];
	fma.rn.f32 	%f593, %f458, %f580, %f593;
	ld.global.nc.f32 	%f581, [%rd16+488];
	fma.rn.f32 	%f592, %f458, %f581, %f592;
	ld.global.nc.f32 	%f582, [%rd16+492];
	fma.rn.f32 	%f591, %f458, %f582, %f591;
	ld.global.nc.f32 	%f583, [%rd16+496];
	fma.rn.f32 	%f590, %f458, %f583, %f590;
	ld.global.nc.f32 	%f584, [%rd16+500];
	fma.rn.f32 	%f589, %f458, %f584, %f589;
	ld.global.nc.f32 	%f585, [%rd16+504];
	fma.rn.f32 	%f588, %f458, %f585, %f588;
	ld.global.nc.f32 	%f586, [%rd16+508];
	fma.rn.f32 	%f587, %f458, %f586, %f587;
	add.s32 	%r28, %r28, 1;
	setp.eq.s32 	%p6, %r28, %r27;
	@%p6 bra 	$L__BB4_6;
	bra.uni 	$L__BB4_3;
$L__BB4_6:
	ld.param.u64 	%rd23, [_Z8mlp_rankPKfS0_S0_Pfii_param_3];
	mov.u32 	%r21, %ctaid.x;
	mov.u32 	%r22, %ntid.x;
	mov.u32 	%r23, %tid.x;
	mad.lo.s32 	%r24, %r21, %r22, %r23;
	shl.b32 	%r25, %r24, 7;
	cvta.to.global.u64 	%rd17, %rd23;
	mul.wide.s32 	%rd18, %r25, 4;
	add.s64 	%rd19, %rd17, %rd18;
	st.global.f32 	[%rd19], %f714;
	st.global.f32 	[%rd19+4], %f713;
	st.global.f32 	[%rd19+8], %f712;
	st.global.f32 	[%rd19+12], %f711;
	st.global.f32 	[%rd19+16], %f710;
	st.global.f32 	[%rd19+20], %f709;
	st.global.f32 	[%rd19+24], %f708;
	st.global.f32 	[%rd19+28], %f707;
	st.global.f32 	[%rd19+32], %f706;
	st.global.f32 	[%rd19+36], %f705;
	st.global.f32 	[%rd19+40], %f704;
	st.global.f32 	[%rd19+44], %f703;
	st.global.f32 	[%rd19+48], %f702;
	st.global.f32 	[%rd19+52], %f701;
	st.global.f32 	[%rd19+56], %f700;
	st.global.f32 	[%rd19+60], %f699;
	st.global.f32 	[%rd19+64], %f698;
	st.global.f32 	[%rd19+68], %f697;
	st.global.f32 	[%rd19+72], %f696;
	st.global.f32 	[%rd19+76], %f695;
	st.global.f32 	[%rd19+80], %f694;
	st.global.f32 	[%rd19+84], %f693;
	st.global.f32 	[%rd19+88], %f692;
	st.global.f32 	[%rd19+92], %f691;
	st.global.f32 	[%rd19+96], %f690;
	st.global.f32 	[%rd19+100], %f689;
	st.global.f32 	[%rd19+104], %f688;
	st.global.f32 	[%rd19+108], %f687;
	st.global.f32 	[%rd19+112], %f686;
	st.global.f32 	[%rd19+116], %f685;
	st.global.f32 	[%rd19+120], %f684;
	st.global.f32 	[%rd19+124], %f683;
	st.global.f32 	[%rd19+128], %f682;
	st.global.f32 	[%rd19+132], %f681;
	st.global.f32 	[%rd19+136], %f680;
	st.global.f32 	[%rd19+140], %f679;
	st.global.f32 	[%rd19+144], %f678;
	st.global.f32 	[%rd19+148], %f677;
	st.global.f32 	[%rd19+152], %f676;
	st.global.f32 	[%rd19+156], %f675;
	st.global.f32 	[%rd19+160], %f674;
	st.global.f32 	[%rd19+164], %f673;
	st.global.f32 	[%rd19+168], %f672;
	st.global.f32 	[%rd19+172], %f671;
	st.global.f32 	[%rd19+176], %f670;
	st.global.f32 	[%rd19+180], %f669;
	st.global.f32 	[%rd19+184], %f668;
	st.global.f32 	[%rd19+188], %f667;
	st.global.f32 	[%rd19+192], %f666;
	st.global.f32 	[%rd19+196], %f665;
	st.global.f32 	[%rd19+200], %f664;
	st.global.f32 	[%rd19+204], %f663;
	st.global.f32 	[%rd19+208], %f662;
	st.global.f32 	[%rd19+212], %f661;
	st.global.f32 	[%rd19+216], %f660;
	st.global.f32 	[%rd19+220], %f659;
	st.global.f32 	[%rd19+224], %f658;
	st.global.f32 	[%rd19+228], %f657;
	st.global.f32 	[%rd19+232], %f656;
	st.global.f32 	[%rd19+236], %f655;
	st.global.f32 	[%rd19+240], %f654;
	st.global.f32 	[%rd19+244], %f653;
	st.global.f32 	[%rd19+248], %f652;
	st.global.f32 	[%rd19+252], %f651;
	st.global.f32 	[%rd19+256], %f650;
	st.global.f32 	[%rd19+260], %f649;
	st.global.f32 	[%rd19+264], %f648;
	st.global.f32 	[%rd19+268], %f647;
	st.global.f32 	[%rd19+272], %f646;
	st.global.f32 	[%rd19+276], %f645;
	st.global.f32 	[%rd19+280], %f644;
	st.global.f32 	[%rd19+284], %f643;
	st.global.f32 	[%rd19+288], %f642;
	st.global.f32 	[%rd19+292], %f641;
	st.global.f32 	[%rd19+296], %f640;
	st.global.f32 	[%rd19+300], %f639;
	st.global.f32 	[%rd19+304], %f638;
	st.global.f32 	[%rd19+308], %f637;
	st.global.f32 	[%rd19+312], %f636;
	st.global.f32 	[%rd19+316], %f635;
	st.global.f32 	[%rd19+320], %f634;
	st.global.f32 	[%rd19+324], %f633;
	st.global.f32 	[%rd19+328], %f632;
	st.global.f32 	[%rd19+332], %f631;
	st.global.f32 	[%rd19+336], %f630;
	st.global.f32 	[%rd19+340], %f629;
	st.global.f32 	[%rd19+344], %f628;
	st.global.f32 	[%rd19+348], %f627;
	st.global.f32 	[%rd19+352], %f626;
	st.global.f32 	[%rd19+356], %f625;
	st.global.f32 	[%rd19+360], %f624;
	st.global.f32 	[%rd19+364], %f623;
	st.global.f32 	[%rd19+368], %f622;
	st.global.f32 	[%rd19+372], %f621;
	st.global.f32 	[%rd19+376], %f620;
	st.global.f32 	[%rd19+380], %f619;
	st.global.f32 	[%rd19+384], %f618;
	st.global.f32 	[%rd19+388], %f617;
	st.global.f32 	[%rd19+392], %f616;
	st.global.f32 	[%rd19+396], %f615;
	st.global.f32 	[%rd19+400], %f614;
	st.global.f32 	[%rd19+404], %f613;
	st.global.f32 	[%rd19+408], %f612;
	st.global.f32 	[%rd19+412], %f611;
	st.global.f32 	[%rd19+416], %f610;
	st.global.f32 	[%rd19+420], %f609;
	st.global.f32 	[%rd19+424], %f608;
	st.global.f32 	[%rd19+428], %f607;
	st.global.f32 	[%rd19+432], %f606;
	st.global.f32 	[%rd19+436], %f605;
	st.global.f32 	[%rd19+440], %f604;
	st.global.f32 	[%rd19+444], %f603;
	st.global.f32 	[%rd19+448], %f602;
	st.global.f32 	[%rd19+452], %f601;
	st.global.f32 	[%rd19+456], %f600;
	st.global.f32 	[%rd19+460], %f599;
	st.global.f32 	[%rd19+464], %f598;
	st.global.f32 	[%rd19+468], %f597;
	st.global.f32 	[%rd19+472], %f596;
	st.global.f32 	[%rd19+476], %f595;
	st.global.f32 	[%rd19+480], %f594;
	st.global.f32 	[%rd19+484], %f593;
	st.global.f32 	[%rd19+488], %f592;
	st.global.f32 	[%rd19+492], %f591;
	st.global.f32 	[%rd19+496], %f590;
	st.global.f32 	[%rd19+500], %f589;
	st.global.f32 	[%rd19+504], %f588;
	st.global.f32 	[%rd19+508], %f587;
$L__BB4_7:
	ret;

}
	// .globl	_Z11compute_msePKfS0_Pfi
.visible .entry _Z11compute_msePKfS0_Pfi(
	.param .u64 .ptr .align 1 _Z11compute_msePKfS0_Pfi_param_0,
	.param .u64 .ptr .align 1 _Z11compute_msePKfS0_Pfi_param_1,
	.param .u64 .ptr .align 1 _Z11compute_msePKfS0_Pfi_param_2,
	.param .u32 _Z11compute_msePKfS0_Pfi_param_3
)
{
	.reg .pred 	%p<2>;
	.reg .b32 	%r<6>;
	.reg .b32 	%f<5>;
	.reg .b64 	%rd<11>;

	ld.param.u64 	%rd1, [_Z11compute_msePKfS0_Pfi_param_0];
	ld.param.u64 	%rd2, [_Z11compute_msePKfS0_Pfi_param_1];
	ld.param.u64 	%rd3, [_Z11compute_msePKfS0_Pfi_param_2];
	ld.param.u32 	%r2, [_Z11compute_msePKfS0_Pfi_param_3];
	mov.u32 	%r3, %ctaid.x;
	mov.u32 	%r4, %ntid.x;
	mov.u32 	%r5, %tid.x;
	mad.lo.s32 	%r1, %r3, %r4, %r5;
	setp.ge.s32 	%p1, %r1, %r2;
	@%p1 bra 	$L__BB5_2;
	cvta.to.global.u64 	%rd4, %rd1;
	cvta.to.global.u64 	%rd5, %rd2;
	cvta.to.global.u64 	%rd6, %rd3;
	mul.wide.s32 	%rd7, %r1, 4;
	add.s64 	%rd8, %rd4, %rd7;
	ld.global.nc.f32 	%f1, [%rd8];
	add.s64 	%rd9, %rd5, %rd7;
	ld.global.nc.f32 	%f2, [%rd9];
	sub.f32 	%f3, %f1, %f2;
	mul.f32 	%f4, %f3, %f3;
	add.s64 	%rd10, %rd6, %rd7;
	st.global.f32 	[%rd10], %f4;
$L__BB5_2:
	ret;

}
	// .globl	_Z17compute_magnitudePKfPfi
.visible .entry _Z17compute_magnitudePKfPfi(
	.param .u64 .ptr .align 1 _Z17compute_magnitudePKfPfi_param_0,
	.param .u64 .ptr .align 1 _Z17compute_magnitudePKfPfi_param_1,
	.param .u32 _Z17compute_magnitudePKfPfi_param_2
)
{
	.reg .pred 	%p<2>;
	.reg .b32 	%r<6>;
	.reg .b32 	%f<3>;
	.reg .b64 	%rd<8>;

	ld.param.u64 	%rd1, [_Z17compute_magnitudePKfPfi_param_0];
	ld.param.u64 	%rd2, [_Z17compute_magnitudePKfPfi_param_1];
	ld.param.u32 	%r2, [_Z17compute_magnitudePKfPfi_param_2];
	mov.u32 	%r3, %ctaid.x;
	mov.u32 	%r4, %ntid.x;
	mov.u32 	%r5, %tid.x;
	mad.lo.s32 	%r1, %r3, %r4, %r5;
	setp.ge.s32 	%p1, %r1, %r2;
	@%p1 bra 	$L__BB6_2;
	cvta.to.global.u64 	%rd3, %rd1;
	cvta.to.global.u64 	%rd4, %rd2;
	mul.wide.s32 	%rd5, %r1, 4;
	add.s64 	%rd6, %rd3, %rd5;
	ld.global.f32 	%f1, [%rd6];
	mul.f32 	%f2, %f1, %f1;
	add.s64 	%rd7, %rd4, %rd5;
	st.global.f32 	[%rd7], %f2;
$L__BB6_2:
	ret;

}


// ===== COMPILED SASS (sm_100) =====

	.target	sm_100

	.elftype	@"ET_EXEC"


//--------------------- .note.nv.tkinfo           --------------------------
	.section	.note.nv.tkinfo,"",@"SHT_NOTE"
	.sectionflags	@"SHF_NOTE_NV_TKINFO"
	.tkinfo
        /*0018*/ 	.word	0x00000002
        /*0030*/ 	.string	""
        /*0030*/ 	.string	"ptxas"
        /*0030*/ 	.string	"Cuda compilation tools, release 13.0, V13.0.88"
        /*0030*/ 	.string	"Build cuda_13.0.r13.0/compiler.36424714_0"
        /*0030*/ 	.string	"-arch sm_100 -m 64 "



//--------------------- .note.nv.cuinfo           --------------------------
	.section	.note.nv.cuinfo,"",@"SHT_NOTE"
	.sectionflags	@"SHF_NOTE_NV_CUINFO"
        /*0018*/ 	.short	0x0002
        /*001a*/ 	.short	0x0064
        /*001c*/ 	.short	0x0082
	.zero		2


//--------------------- .nv.info                  --------------------------
	.section	.nv.info,"",@"SHT_CUDA_INFO"
	.align	4


	//----- nvinfo : EIATTR_REGCOUNT
	.align		4
        /*0000*/ 	.byte	0x04, 0x2f
        /*0002*/ 	.short	(.L_10 - .L_9)
	.align		4
.L_9:
        /*0004*/ 	.word	index@(_Z18init_random_scaledPfifm)
        /*0008*/ 	.word	0x0000001f


	//----- nvinfo : EIATTR_FRAME_SIZE
	.align		4
.L_10:
        /*000c*/ 	.byte	0x04, 0x11
        /*000e*/ 	.short	(.L_12 - .L_11)
	.align		4
.L_11:
        /*0010*/ 	.word	index@(_Z18init_random_scaledPfifm)
        /*0014*/ 	.word	0x00000030


	//----- nvinfo : EIATTR_REGCOUNT
	.align		4
.L_12:
        /*0018*/ 	.byte	0x04, 0x2f
        /*001a*/ 	.short	(.L_14 - .L_13)
	.align		4
.L_13:
        /*001c*/ 	.word	index@(_Z16mlp_ground_truthPKfS0_S0_Pfi)
        /*0020*/ 	.word	0x000000a6


	//----- nvinfo : EIATTR_FRAME_SIZE
	.align		4
.L_14:
        /*0024*/ 	.byte	0x04, 0x11
        /*0026*/ 	.short	(.L_16 - .L_15)
	.align		4
.L_15:
        /*0028*/ 	.word	index@(_Z16mlp_ground_truthPKfS0_S0_Pfi)
        /*002c*/ 	.word	0x00000800


	//----- nvinfo : EIATTR_REGCOUNT
	.align		4
.L_16:
        /*0030*/ 	.byte	0x04, 0x2f
        /*0032*/ 	.short	(.L_18 - .L_17)
	.align		4
.L_17:
        /*0034*/ 	.word	index@(_Z11mlp_minimalPKfS0_S0_Pfi)
        /*0038*/ 	.word	0x0000001c


	//----- nvinfo : EIATTR_FRAME_SIZE
	.align		4
.L_18:
        /*003c*/ 	.byte	0x04, 0x11
        /*003e*/ 	.short	(.L_20 - .L_19)
	.align		4
.L_19:
        /*0040*/ 	.word	index@(_Z11mlp_minimalPKfS0_S0_Pfi)
        /*0044*/ 	.word	0x00000000


	//----- nvinfo : EIATTR_REGCOUNT
	.align		4
.L_20:
        /*0048*/ 	.byte	0x04, 0x2f
        /*004a*/ 	.short	(.L_22 - .L_21)
	.align		4
.L_21:
        /*004c*/ 	.word	index@(_Z8mlp_convPKfS0_Pfii)
        /*0050*/ 	.word	0x0000001c


	//----- nvinfo : EIATTR_FRAME_SIZE
	.align		4
.L_22:
        /*0054*/ 	.byte	0x04, 0x11
        /*0056*/ 	.short	(.L_24 - .L_23)
	.align		4
.L_23:
        /*0058*/ 	.word	index@(_Z8mlp_convPKfS0_Pfii)
        /*005c*/ 	.word	0x00000000


	//----- nvinfo : EIATTR_REGCOUNT
	.align		4
.L_24:
        /*0060*/ 	.byte	0x04, 0x2f
        /*0062*/ 	.short	(.L_26 - .L_25)
	.align		4
.L_25:
        /*0064*/ 	.word	index@(_Z8mlp_rankPKfS0_S0_Pfii)
        /*0068*/ 	.word	0x000000a8


	//----- nvinfo : EIATTR_FRAME_SIZE
	.align		4
.L_26:
        /*006c*/ 	.byte	0x04, 0x11
        /*006e*/ 	.short	(.L_28 - .L_27)
	.align		4
.L_27:
        /*0070*/ 	.word	index@(_Z8mlp_rankPKfS0_S0_Pfii)
        /*0074*/ 	.word	0x00000000


	//----- nvinfo : EIATTR_REGCOUNT
	.align		4
.L_28:
        /*0078*/ 	.byte	0x04, 0x2f
        /*007a*/ 	.short	(.L_30 - .L_29)
	.align		4
.L_29:
        /*007c*/ 	.word	index@(_Z11compute_msePKfS0_Pfi)
        /*0080*/ 	.word	0x0000000c


	//----- nvinfo : EIATTR_FRAME_SIZE
	.align		4
.L_30:
        /*0084*/ 	.byte	0x04, 0x11
        /*0086*/ 	.short	(.L_32 - .L_31)
	.align		4
.L_31:
        /*0088*/ 	.word	index@(_Z11compute_msePKfS0_Pfi)
        /*008c*/ 	.word	0x00000000


	//----- nvinfo : EIATTR_REGCOUNT
	.align		4
.L_32:
        /*0090*/ 	.byte	0x04, 0x2f
        /*0092*/ 	.short	(.L_34 - .L_33)
	.align		4
.L_33:
        /*0094*/ 	.word	index@(_Z17compute_magnitudePKfPfi)
        /*0098*/ 	.word	0x0000000a


	//----- nvinfo : EIATTR_FRAME_SIZE
	.align		4
.L_34:
        /*009c*/ 	.byte	0x04, 0x11
        /*009e*/ 	.short	(.L_36 - .L_35)
	.align		4
.L_35:
        /*00a0*/ 	.word	index@(_Z17compute_magnitudePKfPfi)
        /*00a4*/ 	.word	0x00000000


	//----- nvinfo : EIATTR_MIN_STACK_SIZE
	.align		4
.L_36:
        /*00a8*/ 	.byte	0x04, 0x12
        /*00aa*/ 	.short	(.L_38 - .L_37)
	.align		4
.L_37:
        /*00ac*/ 	.word	index@(_Z17compute_magnitudePKfPfi)
        /*00b0*/ 	.word	0x00000000


	//----- nvinfo : EIATTR_MIN_STACK_SIZE
	.align		4
.L_38:
        /*00b4*/ 	.byte	0x04, 0x12
        /*00b6*/ 	.short	(.L_40 - .L_39)
	.align		4
.L_39:
        /*00b8*/ 	.word	index@(_Z11compute_msePKfS0_Pfi)
        /*00bc*/ 	.word	0x00000000


	//----- nvinfo : EIATTR_MIN_STACK_SIZE
	.align		4
.L_40:
        /*00c0*/ 	.byte	0x04, 0x12
        /*00c2*/ 	.short	(.L_42 - .L_41)
	.align		4
.L_41:
        /*00c4*/ 	.word	index@(_Z8mlp_rankPKfS0_S0_Pfii)
        /*00c8*/ 	.word	0x00000000


	//----- nvinfo : EIATTR_MIN_STACK_SIZE
	.align		4
.L_42:
        /*00cc*/ 	.byte	0x04, 0x12
        /*00ce*/ 	.short	(.L_44 - .L_43)
	.align		4
.L_43:
        /*00d0*/ 	.word	index@(_Z8mlp_convPKfS0_Pfii)
        /*00d4*/ 	.word	0x00000000


	//----- nvinfo : EIATTR_MIN_STACK_SIZE
	.align		4
.L_44:
        /*00d8*/ 	.byte	0x04, 0x12
        /*00da*/ 	.short	(.L_46 - .L_45)
	.align		4
.L_45:
        /*00dc*/ 	.word	index@(_Z11mlp_minimalPKfS0_S0_Pfi)
        /*00e0*/ 	.word	0x00000000


	//----- nvinfo : EIATTR_MIN_STACK_SIZE
	.align		4
.L_46:
        /*00e4*/ 	.byte	0x04, 0x12
        /*00e6*/ 	.short	(.L_48 - .L_47)
	.align		4
.L_47:
        /*00e8*/ 	.word	index@(_Z16mlp_ground_truthPKfS0_S0_Pfi)
        /*00ec*/ 	.word	0x00000800


	//----- nvinfo : EIATTR_MIN_STACK_SIZE
	.align		4
.L_48:
        /*00f0*/ 	.byte	0x04, 0x12
        /*00f2*/ 	.short	(.L_50 - .L_49)
	.align		4
.L_49:
        /*00f4*/ 	.word	index@(_Z18init_random_scaledPfifm)
        /*00f8*/ 	.word	0x00000030
.L_50:


//--------------------- .nv.compat                --------------------------
	.section	.nv.compat,"",@"SHT_CUDA_COMPAT_INFO"
	.align	4
        /*0000*/ 	.byte	0x02, 0x09, 0x00, 0x00, 0x02, 0x02, 0x01, 0x00, 0x02, 0x05, 0x05, 0x00, 0x03, 0x07, 0x01, 0x01
        /*0010*/ 	.byte	0x02, 0x03, 0x00, 0x00, 0x02, 0x06, 0x01, 0x00, 0x04, 0x0b, 0x08, 0x00, 0x01, 0x00, 0x00, 0x00
        /*0020*/ 	.byte	0x00, 0x00, 0x00, 0x00


//--------------------- .nv.info._Z17compute_magnitudePKfPfi --------------------------
	.section	.nv.info._Z17compute_magnitudePKfPfi,"",@"SHT_CUDA_INFO"
	.sectionflags	@""
	.align	4


	//----- nvinfo : EIATTR_CUDA_API_VERSION
	.align		4
        /*0000*/ 	.byte	0x04, 0x37
        /*0002*/ 	.short	(.L_52 - .L_51)
.L_51:
        /*0004*/ 	.word	0x00000082


	//----- nvinfo : EIATTR_KPARAM_INFO
	.align		4
.L_52:
        /*0008*/ 	.byte	0x04, 0x17
        /*000a*/ 	.short	(.L_54 - .L_53)
.L_53:
        /*000c*/ 	.word	0x00000000
        /*0010*/ 	.short	0x0002
        /*0012*/ 	.short	0x0010
        /*0014*/ 	.byte	0x00, 0xf0, 0x11, 0x00


	//----- nvinfo : EIATTR_KPARAM_INFO
	.align		4
.L_54:
        /*0018*/ 	.byte	0x04, 0x17
        /*001a*/ 	.short	(.L_56 - .L_55)
.L_55:
        /*001c*/ 	.word	0x00000000
        /*0020*/ 	.short	0x0001
        /*0022*/ 	.short	0x0008
        /*0024*/ 	.byte	0x00, 0xf5, 0x21, 0x00


	//----- nvinfo : EIATTR_KPARAM_INFO
	.align		4
.L_56:
        /*0028*/ 	.byte	0x04, 0x17
        /*002a*/ 	.short	(.L_58 - .L_57)
.L_57:
        /*002c*/ 	.word	0x00000000
        /*0030*/ 	.short	0x0000
        /*0032*/ 	.short	0x0000
        /*0034*/ 	.byte	0x00, 0xf5, 0x21, 0x00


	//----- nvinfo : EIATTR_SPARSE_MMA_MASK
	.align		4
.L_58:
        /*0038*/ 	.byte	0x03, 0x50
        /*003a*/ 	.short	0x0000


	//----- nvinfo : EIATTR_MAXREG_COUNT
	.align		4
        /*003c*/ 	.byte	0x03, 0x1b
        /*003e*/ 	.short	0x00ff


	//----- nvinfo : EIATTR_MERCURY_ISA_VERSION
	.align		4
        /*0040*/ 	.byte	0x03, 0x5f
        /*0042*/ 	.short	0x0101


	//----- nvinfo : EIATTR_VRC_CTA_INIT_COUNT
	.align		4
        /*0044*/ 	.byte	0x02, 0x4a
	.zero		1
	.zero		1


	//----- nvinfo : EIATTR_EXIT_INSTR_OFFSETS
	.align		4
        /*0048*/ 	.byte	0x04, 0x1c
        /*004a*/ 	.short	(.L_60 - .L_59)


	//   ....[0]....
.L_59:
        /*004c*/ 	.word	0x00000070


	//   ....[1]....
        /*0050*/ 	.word	0x00000100


	//----- nvinfo : EIATTR_CBANK_PARAM_SIZE
	.align		4
.L_60:
        /*0054*/ 	.byte	0x03, 0x19
        /*0056*/ 	.short	0x0014


	//----- nvinfo : EIATTR_PARAM_CBANK
	.align		4
        /*0058*/ 	.byte	0x04, 0x0a
        /*005a*/ 	.short	(.L_62 - .L_61)
	.align		4
.L_61:
        /*005c*/ 	.word	index@(.nv.constant0._Z17compute_magnitudePKfPfi)
        /*0060*/ 	.short	0x0380
        /*0062*/ 	.short	0x0014


	//----- nvinfo : EIATTR_SW_WAR
	.align		4
.L_62:
        /*0064*/ 	.byte	0x04, 0x36
        /*0066*/ 	.short	(.L_64 - .L_63)
.L_63:
        /*0068*/ 	.word	0x00000008
.L_64:


//--------------------- .nv.info._Z11compute_msePKfS0_Pfi --------------------------
	.section	.nv.info._Z11compute_msePKfS0_Pfi,"",@"SHT_CUDA_INFO"
	.sectionflags	@""
	.align	4


	//----- nvinfo : EIATTR_CUDA_API_VERSION
	.align		4
        /*0000*/ 	.byte	0x04, 0x37
        /*0002*/ 	.short	(.L_66 - .L_65)
.L_65:
        /*0004*/ 	.word	0x00000082


	//----- nvinfo : EIATTR_KPARAM_INFO
	.align		4
.L_66:
        /*0008*/ 	.byte	0x04, 0x17
        /*000a*/ 	.short	(.L_68 - .L_67)
.L_67:
        /*000c*/ 	.word	0x00000000
        /*0010*/ 	.short	0x0003
        /*0012*/ 	.short	0x0018
        /*0014*/ 	.byte	0x00, 0xf0, 0x11, 0x00


	//----- nvinfo : EIATTR_KPARAM_INFO
	.align		4
.L_68:
        /*0018*/ 	.byte	0x04, 0x17
        /*001a*/ 	.short	(.L_70 - .L_69)
.L_69:
        /*001c*/ 	.word	0x00000000
        /*0020*/ 	.short	0x0002
        /*0022*/ 	.short	0x0010
        /*0024*/ 	.byte	0x00, 0xf5, 0x21, 0x00


	//----- nvinfo : EIATTR_KPARAM_INFO
	.align		4
.L_70:
        /*0028*/ 	.byte	0x04, 0x17
        /*002a*/ 	.short	(.L_72 - .L_71)
.L_71:
        /*002c*/ 	.word	0x00000000
        /*0030*/ 	.short	0x0001
        /*0032*/ 	.short	0x0008
        /*0034*/ 	.byte	0x00, 0xf5, 0x21, 0x00


	//----- nvinfo : EIATTR_KPARAM_INFO
	.align		4
.L_72:
        /*0038*/ 	.byte	0x04, 0x17
        /*003a*/ 	.short	(.L_74 - .L_73)
.L_73:
        /*003c*/ 	.word	0x00000000
        /*0040*/ 	.short	0x0000
        /*0042*/ 	.short	0x0000
        /*0044*/ 	.byte	0x00, 0xf5, 0x21, 0x00


	//----- nvinfo : EIATTR_SPARSE_MMA_MASK
	.align		4
.L_74:
        /*0048*/ 	.byte	0x03, 0x50
        /*004a*/ 	.short	0x0000


	//----- nvinfo : EIATTR_MAXREG_COUNT
	.align		4
        /*004c*/ 	.byte	0x03, 0x1b
        /*004e*/ 	.short	0x00ff


	//----- nvinfo : EIATTR_MERCURY_ISA_VERSION
	.align		4
        /*0050*/ 	.byte	0x03, 0x5f
        /*0052*/ 	.short	0x0101


	//----- nvinfo : EIATTR_VRC_CTA_INIT_COUNT
	.align		4
        /*0054*/ 	.byte	0x02, 0x4a
	.zero		1
	.zero		1


	//----- nvinfo : EIATTR_EXIT_INSTR_OFFSETS
	.align		4
        /*0058*/ 	.byte	0x04, 0x1c
        /*005a*/ 	.short	(.L_76 - .L_75)


	//   ....[0]....
.L_75:
        /*005c*/ 	.word	0x00000070


	//   ....[1]....
        /*0060*/ 	.word	0x00000140


	//----- nvinfo : EIATTR_CBANK_PARAM_SIZE
	.align		4
.L_76:
        /*0064*/ 	.byte	0x03, 0x19
        /*0066*/ 	.short	0x001c


	//----- nvinfo : EIATTR_PARAM_CBANK
	.align		4
        /*0068*/ 	.byte	0x04, 0x0a
        /*006a*/ 	.short	(.L_78 - .L_77)
	.align		4
.L_77:
        /*006c*/ 	.word	index@(.nv.constant0._Z11compute_msePKfS0_Pfi)
        /*0070*/ 	.short	0x0380
        /*0072*/ 	.short	0x001c


	//----- nvinfo : EIATTR_SW_WAR
	.align		4
.L_78:
        /*0074*/ 	.byte	0x04, 0x36
        /*0076*/ 	.short	(.L_80 - .L_79)
.L_79:
        /*0078*/ 	.word	0x00000008
.L_80:


//--------------------- .nv.info._Z8mlp_rankPKfS0_S0_Pfii --------------------------
	.section	.nv.info._Z8mlp_rankPKfS0_S0_Pfii,"",@"SHT_CUDA_INFO"
	.sectionflags	@""
	.align	4


	//----- nvinfo : EIATTR_CUDA_API_VERSION
	.align		4
        /*0000*/ 	.byte	0x04, 0x37
        /*0002*/ 	.short	(.L_82 - .L_81)
.L_81:
        /*0004*/ 	.word	0x00000082


	//----- nvinfo : EIATTR_KPARAM_INFO
	.align		4
.L_82:
        /*0008*/ 	.byte	0x04, 0x17
        /*000a*/ 	.short	(.L_84 - .L_83)
.L_83:
        /*000c*/ 	.word	0x00000000
        /*0010*/ 	.short	0x0005
        /*0012*/ 	.short	0x0024
        /*0014*/ 	.byte	0x00, 0xf0, 0x11, 0x00


	//----- nvinfo : EIATTR_KPARAM_INFO
	.align		4
.L_84:
        /*0018*/ 	.byte	0x04, 0x17
        /*001a*/ 	.short	(.L_86 - .L_85)
.L_85:
        /*001c*/ 	.word	0x00000000
        /*0020*/ 	.short	0x0004
        /*0022*/ 	.short	0x0020
        /*0024*/ 	.byte	0x00, 0xf0, 0x11, 0x00


	//----- nvinfo : EIATTR_KPARAM_INFO
	.align		4
.L_86:
        /*0028*/ 	.byte	0x04, 0x17
        /*002a*/ 	.short	(.L_88 - .L_87)
.L_87:
        /*002c*/ 	.word	0x00000000
        /*0030*/ 	.short	0x0003
        /*0032*/ 	.short	0x0018
        /*0034*/ 	.byte	0x00, 0xf5, 0x21, 0x00


	//----- nvinfo : EIATTR_KPARAM_INFO
	.align		4
.L_88:
        /*0038*/ 	.byte	0x04, 0x17
        /*003a*/ 	.short	(.L_90 - .L_89)
.L_89:
        /*003c*/ 	.word	0x00000000
        /*0040*/ 	.short	0x0002
        /*0042*/ 	.short	0x0010
        /*0044*/ 	.byte	0x00, 0xf5, 0x21, 0x00


	//----- nvinfo : EIATTR_KPARAM_INFO
	.align		4
.L_90:
        /*0048*/ 	.byte	0x04, 0x17
        /*004a*/ 	.short	(.L_92 - .L_91)
.L_91:
        /*004c*/ 	.word	0x00000000
        /*0050*/ 	.short	0x0001
        /*0052*/ 	.short	0x0008
        /*0054*/ 	.byte	0x00, 0xf5, 0x21, 0x00


	//----- nvinfo : EIATTR_KPARAM_INFO
	.align		4
.L_92:
        /*0058*/ 	.byte	0x04, 0x17
        /*005a*/ 	.short	(.L_94 - .L_93)
.L_93:
        /*005c*/ 	.word	0x00000000
        /*0060*/ 	.short	0x0000
        /*0062*/ 	.short	0x0000
        /*0064*/ 	.byte	0x00, 0xf5, 0x21, 0x00


	//----- nvinfo : EIATTR_SPARSE_MMA_MASK
	.align		4
.L_94:
        /*0068*/ 	.byte	0x03, 0x50
        /*006a*/ 	.short	0x0000


	//----- nvinfo : EIATTR_MAXREG_COUNT
	.align		4
        /*006c*/ 	.byte	0x03, 0x1b
        /*006e*/ 	.short	0x00ff


	//----- nvinfo : EIATTR_MERCURY_ISA_VERSION
	.align		4
        /*0070*/ 	.byte	0x03, 0x5f
        /*0072*/ 	.short	0x0101


	//----- nvinfo : EIATTR_VRC_CTA_INIT_COUNT
	.align		4
        /*0074*/ 	.byte	0x02, 0x4a
	.zero		1
	.zero		1


	//----- nvinfo : EIATTR_EXIT_INSTR_OFFSETS
	.align		4
        /*0078*/ 	.byte	0x04, 0x1c
        /*007a*/ 	.short	(.L_96 - .L_95)


	//   ....[0]....
.L_95:
        /*007c*/ 	.word	0x00000070


	//   ....[1]....
        /*0080*/ 	.word	0x00002440


	//----- nvinfo : EIATTR_CBANK_PARAM_SIZE
	.align		4
.L_96:
        /*0084*/ 	.byte	0x03, 0x19
        /*0086*/ 	.short	0x0028


	//----- nvinfo : EIATTR_PARAM_CBANK
	.align		4
        /*0088*/ 	.byte	0x04, 0x0a
        /*008a*/ 	.short	(.L_98 - .L_97)
	.align		4
.L_97:
        /*008c*/ 	.word	index@(.nv.constant0._Z8mlp_rankPKfS0_S0_Pfii)
        /*0090*/ 	.short	0x0380
        /*0092*/ 	.short	0x0028


	//----- nvinfo : EIATTR_SW_WAR
	.align		4
.L_98:
        /*0094*/ 	.byte	0x04, 0x36
        /*0096*/ 	.short	(.L_100 - .L_99)
.L_99:
        /*0098*/ 	.word	0x00000008
.L_100:


//--------------------- .nv.info._Z8mlp_convPKfS0_Pfii --------------------------
	.section	.nv.info._Z8mlp_convPKfS0_Pfii,"",@"SHT_CUDA_INFO"
	.sectionflags	@""
	.align	4


	//----- nvinfo : EIATTR_CUDA_API_VERSION
	.align		4
        /*0000*/ 	.byte	0x04, 0x37
        /*0002*/ 	.short	(.L_102 - .L_101)
.L_101:
        /*0004*/ 	.word	0x00000082


	//----- nvinfo : EIATTR_KPARAM_INFO
	.align		4
.L_102:
        /*0008*/ 	.byte	0x04, 0x17
        /*000a*/ 	.short	(.L_104 - .L_103)
.L_103:
        /*000c*/ 	.word	0x00000000
        /*0010*/ 	.short	0x0004
        /*0012*/ 	.short	0x001c
        /*0014*/ 	.byte	0x00, 0xf0, 0x11, 0x00


	//----- nvinfo : EIATTR_KPARAM_INFO
	.align		4
.L_104:
        /*0018*/ 	.byte	0x04, 0x17
        /*001a*/ 	.short	(.L_106 - .L_105)
.L_105:
        /*001c*/ 	.word	0x00000000
        /*0020*/ 	.short	0x0003
        /*0022*/ 	.short	0x0018
        /*0024*/ 	.byte	0x00, 0xf0, 0x11, 0x00


	//----- nvinfo : EIATTR_KPARAM_INFO
	.align		4
.L_106:
        /*0028*/ 	.byte	0x04, 0x17
        /*002a*/ 	.short	(.L_108 - .L_107)
.L_107:
        /*002c*/ 	.word	0x00000000
        /*0030*/ 	.short	0x0002
        /*0032*/ 	.short	0x0010
        /*0034*/ 	.byte	0x00, 0xf5, 0x21, 0x00


	//----- nvinfo : EIATTR_KPARAM_INFO
	.align		4
.L_108:
        /*0038*/ 	.byte	0x04, 0x17
        /*003a*/ 	.short	(.L_110 - .L_109)
.L_109:
        /*003c*/ 	.word	0x00000000
        /*0040*/ 	.short	0x0001
        /*0042*/ 	.short	0x0008
        /*0044*/ 	.byte	0x00, 0xf5, 0x21, 0x00


	//----- nvinfo : EIATTR_KPARAM_INFO
	.align		4
.L_110:
        /*0048*/ 	.byte	0x04, 0x17
        /*004a*/ 	.short	(.L_112 - .L_111)
.L_111:
        /*004c*/ 	.word	0x00000000
        /*0050*/ 	.short	0x0000
        /*0052*/ 	.short	0x0000
        /*0054*/ 	.byte	0x00, 0xf5, 0x21, 0x00


	//----- nvinfo : EIATTR_SPARSE_MMA_MASK
	.align		4
.L_112:
        /*0058*/ 	.byte	0x03, 0x50
        /*005a*/ 	.short	0x0000


	//----- nvinfo : EIATTR_MAXREG_COUNT
	.align		4
        /*005c*/ 	.byte	0x03, 0x1b
        /*005e*/ 	.short	0x00ff


	//----- nvinfo : EIATTR_MERCURY_ISA_VERSION
	.align		4
        /*0060*/ 	.byte	0x03, 0x5f
        /*0062*/ 	.short	0x0101


	//----- nvinfo : EIATTR_VRC_CTA_INIT_COUNT
	.align		4
        /*0064*/ 	.byte	0x02, 0x4a
	.zero		1
	.zero		1


	//----- nvinfo : EIATTR_EXIT_INSTR_OFFSETS
	.align		4
        /*0068*/ 	.byte	0x04, 0x1c
        /*006a*/ 	.short	(.L_114 - .L_113)


	//   ....[0]....
.L_113:
        /*006c*/ 	.word	0x00000070


	//   ....[1]....
        /*0070*/ 	.word	0x00000950


	//   ....[2]....
        /*0074*/ 	.word	0x00001440


	//----- nvinfo : EIATTR_CBANK_PARAM_SIZE
	.align		4
.L_114:
        /*0078*/ 	.byte	0x03, 0x19
        /*007a*/ 	.short	0x0020


	//----- nvinfo : EIATTR_PARAM_CBANK
	.align		4
        /*007c*/ 	.byte	0x04, 0x0a
        /*007e*/ 	.short	(.L_116 - .L_115)
	.align		4
.L_115:
        /*0080*/ 	.word	index@(.nv.constant0._Z8mlp_convPKfS0_Pfii)
        /*0084*/ 	.short	0x0380
        /*0086*/ 	.short	0x0020


	//----- nvinfo : EIATTR_SW_WAR
	.align		4
.L_116:
        /*0088*/ 	.byte	0x04, 0x36
        /*008a*/ 	.short	(.L_118 - .L_117)
.L_117:
        /*008c*/ 	.word	0x00000008
.L_118:


//--------------------- .nv.info._Z11mlp_minimalPKfS0_S0_Pfi --------------------------
	.section	.nv.info._Z11mlp_minimalPKfS0_S0_Pfi,"",@"SHT_CUDA_INFO"
	.sectionflags	@""
	.align	4


	//----- nvinfo : EIATTR_CUDA_API_VERSION
	.align		4
        /*0000*/ 	.byte	0x04, 0x37
        /*0002*/ 	.short	(.L_120 - .L_119)
.L_119:
        /*0004*/ 	.word	0x00000082


	//----- nvinfo : EIATTR_KPARAM_INFO
	.align		4
.L_120:
        /*0008*/ 	.byte	0x04, 0x17
        /*000a*/ 	.short	(.L_122 - .L_121)
.L_121:
        /*000c*/ 	.word	0x00000000
        /*0010*/ 	.short	0x0004
        /*0012*/ 	.short	0x0020
        /*0014*/ 	.byte	0x00, 0xf0, 0x11, 0x00


	//----- nvinfo : EIATTR_KPARAM_INFO
	.align		4
.L_122:
        /*0018*/ 	.byte	0x04, 0x17
        /*001a*/ 	.short	(.L_124 - .L_123)
.L_123:
        /*001c*/ 	.word	0x00000000
        /*0020*/ 	.short	0x0003
        /*0022*/ 	.short	0x0018
        /*0024*/ 	.byte	0x00, 0xf5, 0x21, 0x00


	//----- nvinfo : EIATTR_KPARAM_INFO
	.align		4
.L_124:
        /*0028*/ 	.byte	0x04, 0x17
        /*002a*/ 	.short	(.L_126 - .L_125)
.L_125:
        /*002c*/ 	.word	0x00000000
        /*0030*/ 	.short	0x0002
        /*0032*/ 	.short	0x0010
        /*0034*/ 	.byte	0x00, 0xf5, 0x21, 0x00


	//----- nvinfo : EIATTR_KPARAM_INFO
	.align		4
.L_126:
        /*0038*/ 	.byte	0x04, 0x17
        /*003a*/ 	.short	(.L_128 - .L_127)
.L_127:
        /*003c*/ 	.word	0x00000000
        /*0040*/ 	.short	0x0001
        /*0042*/ 	.short	0x0008
        /*0044*/ 	.byte	0x00, 0xf5, 0x21, 0x00


	//----- nvinfo : EIATTR_KPARAM_INFO
	.align		4
.L_128:
        /*0048*/ 	.byte	0x04, 0x17
        /*004a*/ 	.short	(.L_130 - .L_129)
.L_129:
        /*004c*/ 	.word	0x00000000
        /*0050*/ 	.short	0x0000
        /*0052*/ 	.short	0x0000
        /*0054*/ 	.byte	0x00, 0xf5, 0x21, 0x00


	//----- nvinfo : EIATTR_SPARSE_MMA_MASK
	.align		4
.L_130:
        /*0058*/ 	.byte	0x03, 0x50
        /*005a*/ 	.short	0x0000


	//----- nvinfo : EIATTR_MAXREG_COUNT
	.align		4
        /*005c*/ 	.byte	0x03, 0x1b
        /*005e*/ 	.short	0x00ff


	//----- nvinfo : EIATTR_MERCURY_ISA_VERSION
	.align		4
        /*0060*/ 	.byte	0x03, 0x5f
        /*0062*/ 	.short	0x0101


	//----- nvinfo : EIATTR_VRC_CTA_INIT_COUNT
	.align		4
        /*0064*/ 	.byte	0x02, 0x4a
	.zero		1
	.zero		1


	//----- nvinfo : EIATTR_EXIT_INSTR_OFFSETS
	.align		4
        /*0068*/ 	.byte	0x04, 0x1c
        /*006a*/ 	.short	(.L_132 - .L_131)


	//   ....[0]....
.L_131:
        /*006c*/ 	.word	0x00000070


	//   ....[1]....
        /*0070*/ 	.word	0x00000950


	//----- nvinfo : EIATTR_CBANK_PARAM_SIZE
	.align		4
.L_132:
        /*0074*/ 	.byte	0x03, 0x19
        /*0076*/ 	.short	0x0024


	//----- nvinfo : EIATTR_PARAM_CBANK
	.align		4
        /*0078*/ 	.byte	0x04, 0x0a
        /*007a*/ 	.short	(.L_134 - .L_133)
	.align		4
.L_133:
        /*007c*/ 	.word	index@(.nv.constant0._Z11mlp_minimalPKfS0_S0_Pfi)
        /*0080*/ 	.short	0x0380
        /*0082*/ 	.short	0x0024


	//----- nvinfo : EIATTR_SW_WAR
	.align		4
.L_134:
        /*0084*/ 	.byte	0x04, 0x36
        /*0086*/ 	.short	(.L_136 - .L_135)
.L_135:
        /*0088*/ 	.word	0x00000008
.L_136:


//--------------------- .nv.info._Z16mlp_ground_truthPKfS0_S0_Pfi --------------------------
	.section	.nv.info._Z16mlp_ground_truthPKfS0_S0_Pfi,"",@"SHT_CUDA_INFO"
	.sectionflags	@""
	.align	4


	//----- nvinfo : EIATTR_CUDA_API_VERSION
	.align		4
        /*0000*/ 	.byte	0x04, 0x37
        /*0002*/ 	.short	(.L_138 - .L_137)
.L_137:
        /*0004*/ 	.word	0x00000082


	//----- nvinfo : EIATTR_KPARAM_INFO
	.align		4
.L_138:
        /*0008*/ 	.byte	0x04, 0x17
        /*000a*/ 	.short	(.L_140 - .L_139)
.L_139:
        /*000c*/ 	.word	0x00000000
        /*0010*/ 	.short	0x0004
        /*0012*/ 	.short	0x0020
        /*0014*/ 	.byte	0x00, 0xf0, 0x11, 0x00


	//----- nvinfo : EIATTR_KPARAM_INFO
	.align		4
.L_140:
        /*0018*/ 	.byte	0x04, 0x17
        /*001a*/ 	.short	(.L_142 - .L_141)
.L_141:
        /*001c*/ 	.word	0x00000000
        /*0020*/ 	.short	0x0003
        /*0022*/ 	.short	0x0018
        /*0024*/ 	.byte	0x00, 0xf5, 0x21, 0x00


	//----- nvinfo : EIATTR_KPARAM_INFO
	.align		4
.L_142:
        /*0028*/ 	.byte	0x04, 0x17
        /*002a*/ 	.short	(.L_144 - .L_143)
.L_143:
        /*002c*/ 	.word	0x00000000
        /*0030*/ 	.short	0x0002
        /*0032*/ 	.short	0x0010
        /*0034*/ 	.byte	0x00, 0xf5, 0x21, 0x00


	//----- nvinfo : EIATTR_KPARAM_INFO
	.align		4
.L_144:
        /*0038*/ 	.byte	0x04, 0x17
        /*003a*/ 	.short	(.L_146 - .L_145)
.L_145:
        /*003c*/ 	.word	0x00000000
        /*0040*/ 	.short	0x0001
        /*0042*/ 	.short	0x0008
        /*0044*/ 	.byte	0x00, 0xf5, 0x21, 0x00


	//----- nvinfo : EIATTR_KPARAM_INFO
	.align		4
.L_146:
        /*0048*/ 	.byte	0x04, 0x17
        /*004a*/ 	.short	(.L_148 - .L_147)
.L_147:
        /*004c*/ 	.word	0x00000000
        /*0050*/ 	.short	0x0000
        /*0052*/ 	.short	0x0000
        /*0054*/ 	.byte	0x00, 0xf5, 0x21, 0x00


	//----- nvinfo : EIATTR_SPARSE_MMA_MASK
	.align		4
.L_148:
        /*0058*/ 	.byte	0x03, 0x50
        /*005a*/ 	.short	0x0000


	//----- nvinfo : EIATTR_MAXREG_COUNT
	.align		4
        /*005c*/ 	.byte	0x03, 0x1b
        /*005e*/ 	.short	0x00ff


	//----- nvinfo : EIATTR_MERCURY_ISA_VERSION
	.align		4
        /*0060*/ 	.byte	0x03, 0x5f
        /*0062*/ 	.short	0x0101


	//----- nvinfo : EIATTR_VRC_CTA_INIT_COUNT
	.align		4
        /*0064*/ 	.byte	0x02, 0x4a
	.zero		1
	.zero		1


	//----- nvinfo : EIATTR_EXIT_INSTR_OFFSETS
	.align		4
        /*0068*/ 	.byte	0x04, 0x1c
        /*006a*/ 	.short	(.L_150 - .L_149)


	//   ....[0]....
.L_149:
        /*006c*/ 	.word	0x00000080


	//   ....[1]....
        /*0070*/ 	.word	0x000025e0


	//----- nvinfo : EIATTR_CBANK_PARAM_SIZE
	.align		4
.L_150:
        /*0074*/ 	.byte	0x03, 0x19
        /*0076*/ 	.short	0x0024


	//----- nvinfo : EIATTR_PARAM_CBANK
	.align		4
        /*0078*/ 	.byte	0x04, 0x0a
        /*007a*/ 	.short	(.L_152 - .L_151)
	.align		4
.L_151:
        /*007c*/ 	.word	index@(.nv.constant0._Z16mlp_ground_truthPKfS0_S0_Pfi)
        /*0080*/ 	.short	0x0380
        /*0082*/ 	.short	0x0024


	//----- nvinfo : EIATTR_SW_WAR
	.align		4
.L_152:
        /*0084*/ 	.byte	0x04, 0x36
        /*0086*/ 	.short	(.L_154 - .L_153)
.L_153:
        /*0088*/ 	.word	0x00000008
.L_154:


//--------------------- .nv.info._Z18init_random_scaledPfifm --------------------------
	.section	.nv.info._Z18init_random_scaledPfifm,"",@"SHT_CUDA_INFO"
	.sectionflags	@""
	.align	4


	//----- nvinfo : EIATTR_CUDA_API_VERSION
	.align		4
        /*0000*/ 	.byte	0x04, 0x37
        /*0002*/ 	.short	(.L_156 - .L_155)
.L_155:
        /*0004*/ 	.word	0x00000082


	//----- nvinfo : EIATTR_KPARAM_INFO
	.align		4
.L_156:
        /*0008*/ 	.byte	0x04, 0x17
        /*000a*/ 	.short	(.L_158 - .L_157)
.L_157:
        /*000c*/ 	.word	0x00000000
        /*0010*/ 	.short	0x0003
        /*0012*/ 	.short	0x0010
        /*0014*/ 	.byte	0x00, 0xf0, 0x21, 0x00


	//----- nvinfo : EIATTR_KPARAM_INFO
	.align		4
.L_158:
        /*0018*/ 	.byte	0x04, 0x17
        /*001a*/ 	.short	(.L_160 - .L_159)
.L_159:
        /*001c*/ 	.word	0x00000000
        /*0020*/ 	.short	0x0002
        /*0022*/ 	.short	0x000c
        /*0024*/ 	.byte	0x00, 0xf0, 0x11, 0x00


	//----- nvinfo : EIATTR_KPARAM_INFO
	.align		4
.L_160:
        /*0028*/ 	.byte	0x04, 0x17
        /*002a*/ 	.short	(.L_162 - .L_161)
.L_161:
        /*002c*/ 	.word	0x00000000
        /*0030*/ 	.short	0x0001
        /*0032*/ 	.short	0x0008
        /*0034*/ 	.byte	0x00, 0xf0, 0x11, 0x00


	//----- nvinfo : EIATTR_KPARAM_INFO
	.align		4
.L_162:
        /*0038*/ 	.byte	0x04, 0x17
        /*003a*/ 	.short	(.L_164 - .L_163)
.L_163:
        /*003c*/ 	.word	0x00000000
        /*0040*/ 	.short	0x0000
        /*0042*/ 	.short	0x0000
        /*0044*/ 	.byte	0x00, 0xf5, 0x21, 0x00


	//----- nvinfo : EIATTR_SPARSE_MMA_MASK
	.align		4
.L_164:
        /*0048*/ 	.byte	0x03, 0x50
        /*004a*/ 	.short	0x0000


	//----- nvinfo : EIATTR_MAXREG_COUNT
	.align		4
        /*004c*/ 	.byte	0x03, 0x1b
        /*004e*/ 	.short	0x00ff


	//----- nvinfo : EIATTR_MERCURY_ISA_VERSION
	.align		4
        /*0050*/ 	.byte	0x03, 0x5f
        /*0052*/ 	.short	0x0101


	//----- nvinfo : EIATTR_VRC_CTA_INIT_COUNT
	.align		4
        /*0054*/ 	.byte	0x02, 0x4a
	.zero		1
	.zero		1


	//----- nvinfo : EIATTR_EXIT_INSTR_OFFSETS
	.align		4
        /*0058*/ 	.byte	0x04, 0x1c
        /*005a*/ 	.short	(.L_166 - .L_165)


	//   ....[0]....
.L_165:
        /*005c*/ 	.word	0x00000080


	//   ....[1]....
        /*0060*/ 	.word	0x00002830


	//----- nvinfo : EIATTR_CRS_STACK_SIZE
	.align		4
.L_166:
        /*0064*/ 	.byte	0x04, 0x1e
        /*0066*/ 	.short	(.L_168 - .L_167)
.L_167:
        /*0068*/ 	.word	0x00000000


	//----- nvinfo : EIATTR_CBANK_PARAM_SIZE
	.align		4
.L_168:
        /*006c*/ 	.byte	0x03, 0x19
        /*006e*/ 	.short	0x0018


	//----- nvinfo : EIATTR_PARAM_CBANK
	.align		4
        /*0070*/ 	.byte	0x04, 0x0a
        /*0072*/ 	.short	(.L_170 - .L_169)
	.align		4
.L_169:
        /*0074*/ 	.word	index@(.nv.constant0._Z18init_random_scaledPfifm)
        /*0078*/ 	.short	0x0380
        /*007a*/ 	.short	0x0018


	//----- nvinfo : EIATTR_SW_WAR
	.align		4
.L_170:
        /*007c*/ 	.byte	0x04, 0x36
        /*007e*/ 	.short	(.L_172 - .L_171)
.L_171:
        /*0080*/ 	.word	0x00000008
.L_172:


//--------------------- .nv.callgraph             --------------------------
	.section	.nv.callgraph,"",@"SHT_CUDA_CALLGRAPH"
	.align	4
	.sectionentsize	8
	.align		4
        /*0000*/ 	.word	0x00000000
	.align		4
        /*0004*/ 	.word	0xffffffff
	.align		4
        /*0008*/ 	.word	0x00000000
	.align		4
        /*000c*/ 	.word	0xfffffffe
	.align		4
        /*0010*/ 	.word	0x00000000
	.align		4
        /*0014*/ 	.word	0xfffffffd
	.align		4
        /*0018*/ 	.word	0x00000000
	.align		4
        /*001c*/ 	.word	0xfffffffc


//--------------------- .nv.constant4             --------------------------
	.section	.nv.constant4,"a",@progbits
	.align	8
	.align		8
.nv.constant4:
        /*0000*/ 	.dword	precalc_xorwow_matrix
	.align		8
        /*0008*/ 	.dword	precalc_xorwow_offset_matrix
	.align		8
        /*0010*/ 	.dword	mrg32k3aM1
	.align		8
        /*0018*/ 	.dword	mrg32k3aM2
	.align		8
        /*0020*/ 	.dword	mrg32k3aM1SubSeq
	.align		8
        /*0028*/ 	.dword	mrg32k3aM2SubSeq
	.align		8
        /*0030*/ 	.dword	mrg32k3aM1Seq
	.align		8
        /*0038*/ 	.dword	mrg32k3aM2Seq


//--------------------- .nv.constant3             --------------------------
	.section	.nv.constant3,"a",@progbits
	.align	8
.nv.constant3:
	.type		__cr_lgamma_table,@object
	.size		__cr_lgamma_table,(.L_8 - __cr_lgamma_table)
__cr_lgamma_table:
        /*0000*/ 	.byte	0x00, 0x00, 0x00, 0x00, 0x00, 0x00, 0x00, 0x00, 0x00, 0x00, 0x00, 0x00, 0x00, 0x00, 0x00, 0x00
        /*0010*/ 	.byte	0xef, 0x39, 0xfa, 0xfe, 0x42, 0x2e, 0xe6, 0x3f, 0x02, 0x20, 0x2a, 0xfa, 0x0b, 0xab, 0xfc, 0x3f
        /*0020*/ 	.byte	0xf9, 0x2c, 0x92, 0x7c, 0xa7, 0x6c, 0x09, 0x40, 0xc9, 0x79, 0x44, 0x3c, 0x64, 0x26, 0x13, 0x40
        /*0030*/ 	.byte	0xca, 0x01, 0xcf, 0x3a, 0x27, 0x51, 0x1a, 0x40, 0x30, 0xcc, 0x2d, 0xf3, 0xe1, 0x0c, 0x21, 0x40
        /*0040*/ 	.byte	0x0d, 0xb7, 0xfc, 0x82, 0x8e, 0x35, 0x25, 0x40
.L_8:


//--------------------- .text._Z17compute_magnitudePKfPfi --------------------------
	.section	.text._Z17compute_magnitudePKfPfi,"ax",@progbits
	.align	128
        .global         _Z17compute_magnitudePKfPfi
        .type           _Z17compute_magnitudePKfPfi,@function
        .size           _Z17compute_magnitudePKfPfi,(.L_x_32 - _Z17compute_magnitudePKfPfi)
        .other          _Z17compute_magnitudePKfPfi,@"STO_CUDA_ENTRY STV_DEFAULT"
_Z17compute_magnitudePKfPfi:
.text._Z17compute_magnitudePKfPfi:
[----:B------:R-:W-:Y:S01]  /*0000*/  LDC R1, c[0x0][0x37c] ;  /* 0x0000df00ff017b82 */ /* 0x000fe20000000800 */
[----:B------:R-:W0:Y:S07]  /*0010*/  S2R R0, SR_TID.X ;  /* 0x0000000000007919 */ /* 0x000e2e0000002100 */
[----:B------:R-:W0:Y:S01]  /*0020*/  S2UR UR4, SR_CTAID.X ;  /* 0x00000000000479c3 */ /* 0x000e220000002500 */
[----:B------:R-:W1:Y:S07]  /*0030*/  LDCU UR5, c[0x0][0x390] ;  /* 0x00007200ff0577ac */ /* 0x000e6e0008000800 */
[----:B------:R-:W0:Y:S02]  /*0040*/  LDC R7, c[0x0][0x360] ;  /* 0x0000d800ff077b82 */ /* 0x000e240000000800 */
[----:B0-----:R-:W-:-:S05]  /*0050*/  IMAD R7, R7, UR4, R0 ;  /* 0x0000000407077c24 */ /* 0x001fca000f8e0200 */
[----:B-1----:R-:W-:-:S13]  /*0060*/  ISETP.GE.AND P0, PT, R7, UR5, PT ;  /* 0x0000000507007c0c */ /* 0x002fda000bf06270 */
[----:B------:R-:W-:Y:S05]  /*0070*/  @P0 EXIT ;  /* 0x000000000000094d */ /* 0x000fea0003800000 */
[----:B------:R-:W0:Y:S01]  /*0080*/  LDC.64 R2, c[0x0][0x380] ;  /* 0x0000e000ff027b82 */ /* 0x000e220000000a00 */
[----:B------:R-:W1:Y:S07]  /*0090*/  LDCU.64 UR4, c[0x0][0x358] ;  /* 0x00006b00ff0477ac */ /* 0x000e6e0008000a00 */
[----:B------:R-:W2:Y:S01]  /*00a0*/  LDC.64 R4, c[0x0][0x388] ;  /* 0x0000e200ff047b82 */ /* 0x000ea20000000a00 */
[----:B0-----:R-:W-:-:S06]  /*00b0*/  IMAD.WIDE R2, R7, 0x4, R2 ;  /* 0x0000000407027825 */ /* 0x001fcc00078e0202 */
[----:B-1----:R-:W3:Y:S01]  /*00c0*/  LDG.E R2, desc[UR4][R2.64] ;  /* 0x0000000402027981 */ /* 0x002ee2000c1e1900 */
[----:B--2---:R-:W-:-:S04]  /*00d0*/  IMAD.WIDE R4, R7, 0x4, R4 ;  /* 0x0000000407047825 */ /* 0x004fc800078e0204 */
[----:B---3--:R-:W-:-:S05]  /*00e0*/  FMUL R7, R2, R2 ;  /* 0x0000000202077220 */ /* 0x008fca0000400000 */
[----:B------:R-:W-:Y:S01]  /*00f0*/  STG.E desc[UR4][R4.64], R7 ;  /* 0x0000000704007986 */ /* 0x000fe2000c101904 */
[----:B------:R-:W-:Y:S05]  /*0100*/  EXIT ;  /* 0x000000000000794d */ /* 0x000fea0003800000 */
.L_x_0:
[----:B------:R-:W-:-:S00]  /*0110*/  BRA `(.L_x_0) ;  /* 0xfffffffc00fc7947 */ /* 0x000fc0000383ffff */
[----:B------:R-:W-:-:S00]  /*0120*/  NOP ;  /* 0x0000000000007918 */ /* 0x000fc00000000000 */
        /* <DEDUP_REMOVED lines=13> */
.L_x_32:


//--------------------- .text._Z11compute_msePKfS0_Pfi --------------------------
	.section	.text._Z11compute_msePKfS0_Pfi,"ax",@progbits
	.align	128
        .global         _Z11compute_msePKfS0_Pfi
        .type           _Z11compute_msePKfS0_Pfi,@function
        .size           _Z11compute_msePKfS0_Pfi,(.L_x_33 - _Z11compute_msePKfS0_Pfi)
        .other          _Z11compute_msePKfS0_Pfi,@"STO_CUDA_ENTRY STV_DEFAULT"
_Z11compute_msePKfS0_Pfi:
.text._Z11compute_msePKfS0_Pfi:
        /* <DEDUP_REMOVED lines=10> */
[----:B------:R-:W2:Y:S08]  /*00a0*/  LDC.64 R4, c[0x0][0x388] ;  /* 0x0000e200ff047b82 */ /* 0x000eb00000000a00 */
[----:B------:R-:W3:Y:S01]  /*00b0*/  LDC.64 R6, c[0x0][0x390] ;  /* 0x0000e400ff067b82 */ /* 0x000ee20000000a00 */
[----:B0-----:R-:W-:-:S06]  /*00c0*/  IMAD.WIDE R2, R9, 0x4, R2 ;  /* 0x0000000409027825 */ /* 0x001fcc00078e0202 */
[----:B-1----:R-:W4:Y:S01]  /*00d0*/  LDG.E.CONSTANT R2, desc[UR4][R2.64] ;  /* 0x0000000402027981 */ /* 0x002f22000c1e9900 */
[----:B--2---:R-:W-:-:S06]  /*00e0*/  IMAD.WIDE R4, R9, 0x4, R4 ;  /* 0x0000000409047825 */ /* 0x004fcc00078e0204 */
[----:B------:R-:W4:Y:S01]  /*00f0*/  LDG.E.CONSTANT R5, desc[UR4][R4.64] ;  /* 0x0000000404057981 */ /* 0x000f22000c1e9900 */
[----:B---3--:R-:W-:-:S04]  /*0100*/  IMAD.WIDE R6, R9, 0x4, R6 ;  /* 0x0000000409067825 */ /* 0x008fc800078e0206 */
[----:B----4-:R-:W-:-:S04]  /*0110*/  FADD R0, R2, -R5 ;  /* 0x8000000502007221 */ /* 0x010fc80000000000 */
[----:B------:R-:W-:-:S05]  /*0120*/  FMUL R9, R0, R0 ;  /* 0x0000000000097220 */ /* 0x000fca0000400000 */
[----:B------:R-:W-:Y:S01]  /*0130*/  STG.E desc[UR4][R6.64], R9 ;  /* 0x0000000906007986 */ /* 0x000fe2000c101904 */
[----:B------:R-:W-:Y:S05]  /*0140*/  EXIT ;  /* 0x000000000000794d */ /* 0x000fea0003800000 */
.L_x_1:
        /* <DEDUP_REMOVED lines=11> */
.L_x_33:


//--------------------- .text._Z8mlp_rankPKfS0_S0_Pfii --------------------------
	.section	.text._Z8mlp_rankPKfS0_S0_Pfii,"ax",@progbits
	.align	128
        .global         _Z8mlp_rankPKfS0_S0_Pfii
        .type           _Z8mlp_rankPKfS0_S0_Pfii,@function
        .size           _Z8mlp_rankPKfS0_S0_Pfii,(.L_x_34 - _Z8mlp_rankPKfS0_S0_Pfii)
        .other          _Z8mlp_rankPKfS0_S0_Pfii,@"STO_CUDA_ENTRY STV_DEFAULT"
_Z8mlp_rankPKfS0_S0_Pfii:
.text._Z8mlp_rankPKfS0_S0_Pfii:
        /* <DEDUP_REMOVED lines=8> */
[----:B------:R-:W0:Y:S01]  /*0080*/  LDCU UR4, c[0x0][0x3a4] ;  /* 0x00007480ff0477ac */ /* 0x000e220008000800 */
[----:B------:R-:W-:Y:S01]  /*0090*/  HFMA2 R103, -RZ, RZ, 0, 0 ;  /* 0x00000000ff677431 */ /* 0x000fe200000001ff */
[----:B------:R-:W-:Y:S01]  /*00a0*/  CS2R R6, SRZ ;  /* 0x0000000000067805 */ /* 0x000fe2000001ff00 */
        /* <DEDUP_REMOVED lines=15> */
[----:B0-----:R-:W-:Y:S01]  /*01a0*/  UISETP.GE.AND UP0, UPT, UR4, 0x1, UPT ;  /* 0x000000010400788c */ /* 0x001fe2000bf06270 */
        /* <DEDUP_REMOVED lines=13> */
[----:B------:R-:W-:-:S02]  /*0280*/  CS2R R34, SRZ ;  /* 0x0000000000227805 */ /* 0x000fc4000001ff00 */
[----:B------:R-:W-:Y:S02]  /*0290*/  CS2R R36, SRZ ;  /* 0x0000000000247805 */ /* 0x000fe4000001ff00 */
[----:B------:R-:W-:Y:S02]  /*02a0*/  CS2R R38, SRZ ;  /* 0x0000000000267805 */ /* 0x000fe4000001ff00 */
[----:B------:R-:W-:Y:S02]  /*02b0*/  CS2R R40, SRZ ;  /* 0x0000000000287805 */ /* 0x000fe4000001ff00 */
[----:B------:R-:W-:Y:S02]  /*02c0*/  CS2R R42, SRZ ;  /* 0x00000000002a7805 */ /* 0x000fe4000001ff00 */
[----:B------:R-:W-:Y:S02]  /*02d0*/  CS2R R44, SRZ ;  /* 0x00000000002c7805 */ /* 0x000fe4000001ff00 */
        /* <DEDUP_REMOVED lines=28> */
[----:B------:R-:W-:Y:S01]  /*04a0*/  MOV R105, RZ ;  /* 0x000000ff00697202 */ /* 0x000fe20000000f00 */
[----:B------:R-:W0:Y:S01]  /*04b0*/  LDCU.64 UR6, c[0x0][0x358] ;  /* 0x00006b00ff0677ac */ /* 0x000e220008000a00 */
[----:B------:R-:W-:Y:S02]  /*04c0*/  MOV R109, RZ ;  /* 0x000000ff006d7202 */ /* 0x000fe40000000f00 */
[----:B------:R-:W-:-:S02]  /*04d0*/  MOV R113, RZ ;  /* 0x000000ff00717202 */ /* 0x000fc40000000f00 */
[----:B------:R-:W-:Y:S02]  /*04e0*/  MOV R117, RZ ;  /* 0x000000ff00757202 */ /* 0x000fe40000000f00 */
[----:B------:R-:W-:Y:S02]  /*04f0*/  MOV R121, RZ ;  /* 0x000000ff00797202 */ /* 0x000fe40000000f00 */
[----:B------:R-:W-:Y:S02]  /*0500*/  MOV R125, RZ ;  /* 0x000000ff007d7202 */ /* 0x000fe40000000f00 */
[----:B------:R-:W-:Y:S02]  /*0510*/  MOV R129, RZ ;  /* 0x000000ff00817202 */ /* 0x000fe40000000f00 */
        /* <DEDUP_REMOVED lines=8> */
[----:B------:R-:W-:Y:S01]  /*05a0*/  MOV R165, RZ ;  /* 0x000000ff00a57202 */ /* 0x000fe20000000f00 */
[----:B0-----:R-:W-:Y:S06]  /*05b0*/  BRA.U !UP0, `(.L_x_2) ;  /* 0x0000001508847547 */ /* 0x001fec000b800000 */
[----:B------:R-:W-:Y:S02]  /*05c0*/  SHF.L.U32 R104, R104, 0x7, RZ ;  /* 0x0000000768687819 */ /* 0x000fe400000006ff */
[----:B------:R-:W-:Y:S02]  /*05d0*/  MOV R102, RZ ;  /* 0x000000ff00667202 */ /* 0x000fe40000000f00 */
[----:B------:R-:W-:-:S07]  /*05e0*/  MOV R7, RZ ;  /* 0x000000ff00077202 */ /* 0x000fce0000000f00 */
.L_x_4:
[----:B------:R-:W0:Y:S01]  /*05f0*/  LDC.64 R2, c[0x0][0x388] ;  /* 0x0000e200ff027b82 */ /* 0x000e220000000a00 */
[----:B------:R-:W-:Y:S01]  /*0600*/  HFMA2 R106, -RZ, RZ, 0, 0 ;  /* 0x00000000ff6a7431 */ /* 0x000fe200000001ff */
[----:B------:R-:W-:Y:S01]  /*0610*/  MOV R0, R104 ;  /* 0x0000006800007202 */ /* 0x000fe20000000f00 */
[----:B------:R-:W-:Y:S01]  /*0620*/  UMOV UR4, URZ ;  /* 0x000000ff00047c82 */ /* 0x000fe20008000000 */
[----:B0-----:R-:W-:-:S03]  /*0630*/  IMAD.WIDE.U32 R2, R102, 0x200, R2 ;  /* 0x0000020066027825 */ /* 0x001fc600078e0002 */
[----:B------:R-:W-:-:S04]  /*0640*/  IADD3 R4, P0, PT, R2, 0x20, RZ ;  /* 0x0000002002047810 */ /* 0x000fc80007f1e0ff */
[----:B------:R-:W-:-:S09]  /*0650*/  IADD3.X R5, PT, PT, RZ, R3, RZ, P0, !PT ;  /* 0x00000003ff057210 */ /* 0x000fd200007fe4ff */
.L_x_3:
[----:B------:R-:W0:Y:S01]  /*0660*/  LDC.64 R2, c[0x0][0x380] ;  /* 0x0000e000ff027b82 */ /* 0x000e220000000a00 */
[----:B------:R-:W2:Y:S04]  /*0670*/  LDG.E.CONSTANT R110, desc[UR6][R4.64+-0x20] ;  /* 0xffffe006046e7981 */ /* 0x000ea8000c1e9900 */
[----:B------:R-:W3:Y:S04]  /*0680*/  LDG.E.CONSTANT R114, desc[UR6][R4.64+-0x1c] ;  /* 0xffffe40604727981 */ /* 0x000ee8000c1e9900 */
[----:B------:R-:W4:Y:S04]  /*0690*/  LDG.E.CONSTANT R118, desc[UR6][R4.64+-0x18] ;  /* 0xffffe80604767981 */ /* 0x000f28000c1e9900 */
[----:B------:R-:W5:Y:S04]  /*06a0*/  LDG.E.CONSTANT R144, desc[UR6][R4.64+-0x14] ;  /* 0xffffec0604907981 */ /* 0x000f68000c1e9900 */
[----:B------:R-:W5:Y:S04]  /*06b0*/  LDG.E.CONSTANT R120, desc[UR6][R4.64+-0x10] ;  /* 0xfffff00604787981 */ /* 0x000f68000c1e9900 */
[----:B------:R-:W5:Y:S01]  /*06c0*/  LDG.E.CONSTANT R150, desc[UR6][R4.64+-0xc] ;  /* 0xfffff40604967981 */ /* 0x000f62000c1e9900 */
[----:B0-----:R-:W-:-:S03]  /*06d0*/  IMAD.WIDE R2, R0, 0x4, R2 ;  /* 0x0000000400027825 */ /* 0x001fc600078e0202 */
[----:B------:R-:W5:Y:S04]  /*06e0*/  LDG.E.CONSTANT R154, desc[UR6][R4.64+-0x8] ;  /* 0xfffff806049a7981 */ /* 0x000f68000c1e9900 */
[----:B------:R-:W2:Y:S04]  /*06f0*/  LDG.E.CONSTANT R108, desc[UR6][R2.64] ;  /* 0x00000006026c7981 */ /* 0x000ea8000c1e9900 */
[----:B------:R-:W3:Y:S04]  /*0700*/  LDG.E.CONSTANT R112, desc[UR6][R2.64+0x4] ;  /* 0x0000040602707981 */ /* 0x000ee8000c1e9900 */
[----:B------:R-:W4:Y:S04]  /*0710*/  LDG.E.CONSTANT R116, desc[UR6][R2.64+0x8] ;  /* 0x0000080602747981 */ /* 0x000f28000c1e9900 */
[----:B------:R-:W5:Y:S04]  /*0720*/  LDG.E.CONSTANT R142, desc[UR6][R2.64+0xc] ;  /* 0x00000c06028e7981 */ /* 0x000f68000c1e9900 */
        /* <DEDUP_REMOVED lines=13> */
[----:B------:R-:W5:Y:S01]  /*0800*/  LDG.E.CONSTANT R128, desc[UR6][R4.64+0x1c] ;  /* 0x00001c0604807981 */ /* 0x000f62000c1e9900 */
[----:B--2---:R-:W-:-:S03]  /*0810*/  FFMA R108, R108, R110, R106 ;  /* 0x0000006e6c6c7223 */ /* 0x004fc6000000006a */
[----:B------:R-:W2:Y:S01]  /*0820*/  LDG.E.CONSTANT R110, desc[UR6][R2.64+0x30] ;  /* 0x00003006026e7981 */ /* 0x000ea2000c1e9900 */
[----:B---3--:R-:W-:-:S03]  /*0830*/  FFMA R108, R112, R114, R108 ;  /* 0x00000072706c7223 */ /* 0x008fc6000000006c */
[----:B------:R-:W3:Y:S01]  /*0840*/  LDG.E.CONSTANT R114, desc[UR6][R2.64+0x28] ;  /* 0x0000280602727981 */ /* 0x000ee2000c1e9900 */
[----:B----4-:R-:W-:-:S03]  /*0850*/  FFMA R140, R116, R118, R108 ;  /* 0x00000076748c7223 */ /* 0x010fc6000000006c */
[----:B------:R-:W4:Y:S04]  /*0860*/  LDG.E.CONSTANT R118, desc[UR6][R2.64+0x20] ;  /* 0x0000200602767981 */ /* 0x000f28000c1e9900 */
[----:B------:R-:W2:Y:S04]  /*0870*/  LDG.E.CONSTANT R116, desc[UR6][R2.64+0x24] ;  /* 0x0000240602747981 */ /* 0x000ea8000c1e9900 */
[----:B------:R-:W3:Y:S04]  /*0880*/  LDG.E.CONSTANT R112, desc[UR6][R2.64+0x2c] ;  /* 0x00002c0602707981 */ /* 0x000ee8000c1e9900 */
[----:B------:R-:W3:Y:S04]  /*0890*/  LDG.E.CONSTANT R108, desc[UR6][R2.64+0x34] ;  /* 0x00003406026c7981 */ /* 0x000ee8000c1e9900 */
[----:B------:R5:W3:Y:S02]  /*08a0*/  LDG.E.CONSTANT R106, desc[UR6][R2.64+0x38] ;  /* 0x00003806026a7981 */ /* 0x000ae4000c1e9900 */
[----:B-----5:R-:W-:-:S04]  /*08b0*/  FFMA R3, R142, R144, R140 ;  /* 0x000000908e037223 */ /* 0x020fc8000000008c */
[----:B------:R-:W-:-:S04]  /*08c0*/  FFMA R3, R146, R120, R3 ;  /* 0x0000007892037223 */ /* 0x000fc80000000003 */
[----:B------:R-:W-:-:S04]  /*08d0*/  FFMA R3, R148, R150, R3 ;  /* 0x0000009694037223 */ /* 0x000fc80000000003 */
[----:B------:R-:W-:-:S04]  /*08e0*/  FFMA R3, R152, R154, R3 ;  /* 0x0000009a98037223 */ /* 0x000fc80000000003 */
[----:B------:R-:W-:Y:S01]  /*08f0*/  FFMA R3, R122, R156, R3 ;  /* 0x0000009c7a037223 */ /* 0x000fe20000000003 */
[----:B------:R-:W-:-:S04]  /*0900*/  UIADD3 UR4, UPT, UPT, UR4, 0x10, URZ ;  /* 0x0000001004047890 */ /* 0x000fc8000fffe0ff */
[----:B------:R-:W-:Y:S01]  /*0910*/  UISETP.NE.AND UP0, UPT, UR4, 0x80, UPT ;  /* 0x000000800400788c */ /* 0x000fe2000bf05270 */
[----:B------:R-:W-:Y:S02]  /*0920*/  IADD3 R4, P0, PT, R4, 0x40, RZ ;  /* 0x0000004004047810 */ /* 0x000fe40007f1e0ff */
[----:B------:R-:W-:Y:S02]  /*0930*/  IADD3 R0, PT, PT, R0, 0x10, RZ ;  /* 0x0000001000007810 */ /* 0x000fe40007ffe0ff */
[----:B------:R-:W-:Y:S01]  /*0940*/  IADD3.X R5, PT, PT, RZ, R5, RZ, P0, !PT ;  /* 0x00000005ff057210 */ /* 0x000fe200007fe4ff */
[----:B----4-:R-:W-:-:S04]  /*0950*/  FFMA R3, R118, R158, R3 ;  /* 0x0000009e76037223 */ /* 0x010fc80000000003 */
[----:B--2---:R-:W-:-:S04]  /*0960*/  FFMA R3, R116, R138, R3 ;  /* 0x0000008a74037223 */ /* 0x004fc80000000003 */
[----:B---3--:R-:W-:-:S04]  /*0970*/  FFMA R3, R114, R136, R3 ;  /* 0x0000008872037223 */ /* 0x008fc80000000003 */
[----:B------:R-:W-:-:S04]  /*0980*/  FFMA R3, R112, R134, R3 ;  /* 0x0000008670037223 */ /* 0x000fc80000000003 */
[----:B------:R-:W-:-:S04]  /*0990*/  FFMA R3, R110, R132, R3 ;  /* 0x000000846e037223 */ /* 0x000fc80000000003 */
[----:B------:R-:W-:-:S04]  /*09a0*/  FFMA R3, R108, R130, R3 ;  /* 0x000000826c037223 */ /* 0x000fc80000000003 */
[----:B------:R-:W-:-:S04]  /*09b0*/  FFMA R3, R106, R124, R3 ;  /* 0x0000007c6a037223 */ /* 0x000fc80000000003 */
[----:B------:R-:W-:Y:S01]  /*09c0*/  FFMA R106, R126, R128, R3 ;  /* 0x000000807e6a7223 */ /* 0x000fe20000000003 */
[----:B------:R-:W-:Y:S06]  /*09d0*/  BRA.U UP0, `(.L_x_3) ;  /* 0xfffffffd00207547 */ /* 0x000fec000b83ffff */
[----:B------:R-:W0:Y:S01]  /*09e0*/  LDC.64 R2, c[0x0][0x390] ;  /* 0x0000e400ff027b82 */ /* 0x000e220000000a00 */
[----:B------:R-:W-:Y:S01]  /*09f0*/  SHF.L.U32 R5, R102, 0x7, RZ ;  /* 0x0000000766057819 */ /* 0x000fe200000006ff */
[----:B------:R-:W-:Y:S01]  /*0a00*/  FMUL R0, R106, 0.044714998453855514526 ;  /* 0x3d3727136a007820 */ /* 0x000fe20000400000 */
[----:B------:R-:W-:Y:S01]  /*0a10*/  HFMA2 R150, -RZ, RZ, 1.125, -9232 ;  /* 0x3c80f082ff967431 */ /* 0x000fe200000001ff */
[----:B------:R-:W-:Y:S01]  /*0a20*/  MOV R146, 0x3f800000 ;  /* 0x3f80000000927802 */ /* 0x000fe20000000f00 */
[----:B------:R-:W1:Y:S01]  /*0a30*/  LDCU UR4, c[0x0][0x3a4] ;  /* 0x00007480ff0477ac */ /* 0x000e620008000800 */
[----:B0-----:R-:W-:-:S05]  /*0a40*/  IMAD.WIDE.U32 R2, R5, 0x4, R2 ;  /* 0x0000000405027825 */ /* 0x001fca00078e0002 */
        /* <DEDUP_REMOVED lines=17> */
[----:B------:R-:W-:-:S03]  /*0b60*/  FMUL R0, R106, R0 ;  /* 0x000000006a007220 */ /* 0x000fc60000400000 */
[----:B------:R-:W5:Y:S01]  /*0b70*/  LDG.E.CONSTANT R5, desc[UR6][R2.64+0x3c] ;  /* 0x00003c0602057981 */ /* 0x000f62000c1e9900 */
[----:B------:R-:W-:-:S03]  /*0b80*/  FFMA R0, R106, R0, R106 ;  /* 0x000000006a007223 */ /* 0x000fc6000000006a */
[----:B------:R-:W5:Y:S01]  /*0b90*/  LDG.E.CONSTANT R108, desc[UR6][R2.64+0x40] ;  /* 0x00004006026c7981 */ /* 0x000f62000c1e9900 */
[----:B------:R-:W-:-:S03]  /*0ba0*/  FMUL R142, R0, 0.79788458347320556641 ;  /* 0x3f4c422a008e7820 */ /* 0x000fc60000400000 */
[----:B------:R-:W5:Y:S01]  /*0bb0*/  LDG.E.CONSTANT R152, desc[UR6][R2.64+0x9c] ;  /* 0x00009c0602987981 */ /* 0x000f62000c1e9900 */
[----:B------:R-:W-:-:S03]  /*0bc0*/  FMUL R0, |R142|, 2.8853900432586669922 ;  /* 0x4038aa3b8e007820 */ /* 0x000fc60000400200 */
[----:B------:R-:W5:Y:S03]  /*0bd0*/  LDG.E.CONSTANT R154, desc[UR6][R2.64+0xa0] ;  /* 0x0000a006029a7981 */ /* 0x000f66000c1e9900 */
[----:B------:R-:W0:Y:S01]  /*0be0*/  MUFU.EX2 R0, R0 ;  /* 0x0000000000007308 */ /* 0x000e220000000800 */
[----:B------:R-:W-:Y:S01]  /*0bf0*/  FMUL R148, R142, R142 ;  /* 0x0000008e8e947220 */ /* 0x000fe20000400000 */
[----:B------:R-:W5:Y:S01]  /*0c00*/  LDG.E.CONSTANT R156, desc[UR6][R2.64+0xa4] ;  /* 0x0000a406029c7981 */ /* 0x000f62000c1e9900 */
[----:B0-----:R-:W-:-:S06]  /*0c10*/  FADD R144, R0, 1 ;  /* 0x3f80000000907421 */ /* 0x001fcc0000000000 */
[----:B------:R-:W0:Y:S01]  /*0c20*/  MUFU.RCP R144, R144 ;  /* 0x0000009000907308 */ /* 0x000e220000001000 */
[----:B------:R-:W-:Y:S01]  /*0c30*/  FFMA R150, R148, R150, -0.052303962409496307373 ;  /* 0xbd563cae94967423 */ /* 0x000fe20000000096 */
[----:B------:R-:W-:-:S03]  /*0c40*/  FSETP.GE.AND P1, PT, |R142|, 0.60000002384185791016, PT ;  /* 0x3f19999a8e00780b */ /* 0x000fc60003f26200 */
[----:B------:R-:W-:Y:S01]  /*0c50*/  FFMA R150, R148, R150, 0.1331529766321182251 ;  /* 0x3e08594194967423 */ /* 0x000fe20000000096 */
[----:B------:R-:W-:-:S03]  /*0c60*/  FSETP.GE.AND P0, PT, |R142|, 9.010913848876953125, PT ;  /* 0x41102cb48e00780b */ /* 0x000fc60003f06200 */
[----:B------:R-:W-:Y:S02]  /*0c70*/  FFMA R0, R148, R150, -0.33332768082618713379 ;  /* 0xbeaaa9ed94007423 */ /* 0x000fe40000000096 */
[----:B------:R-:W5:Y:S01]  /*0c80*/  LDG.E.CONSTANT R150, desc[UR6][R2.64+0x98] ;  /* 0x0000980602967981 */ /* 0x000f62000c1e9900 */
[----:B0-----:R-:W-:Y:S01]  /*0c90*/  FFMA R146, R144, -2, R146 ;  /* 0xc000000090927823 */ /* 0x001fe20000000092 */
[----:B------:R-:W-:Y:S02]  /*0ca0*/  FFMA R0, R148, R0, RZ ;  /* 0x0000000094007223 */ /* 0x000fe400000000ff */
[----:B------:R-:W5:Y:S02]  /*0cb0*/  LDG.E.CONSTANT R144, desc[UR6][R2.64+0x8c] ;  /* 0x00008c0602907981 */ /* 0x000f64000c1e9900 */
[----:B------:R-:W-:Y:S02]  /*0cc0*/  FSEL R146, R146, 1, !P0 ;  /* 0x3f80000092927808 */ /* 0x000fe40004000000 */
[----:B------:R-:W5:Y:S02]  /*0cd0*/  LDG.E.CONSTANT R148, desc[UR6][R2.64+0x94] ;  /* 0x0000940602947981 */ /* 0x000f64000c1e9900 */
[--C-:B------:R-:W-:Y:S01]  /*0ce0*/  LOP3.LUT R146, R146, 0x80000000, R142.reuse, 0xb8, !PT ;  /* 0x8000000092927812 */ /* 0x100fe200078eb88e */
[----:B------:R-:W-:Y:S01]  /*0cf0*/  @!P1 FFMA R146, R142, R0, R142 ;  /* 0x000000008e929223 */ /* 0x000fe2000000008e */
[----:B------:R-:W-:Y:S01]  /*0d00*/  FMUL R0, R106, 0.5 ;  /* 0x3f0000006a007820 */ /* 0x000fe20000400000 */
[----:B------:R-:W5:Y:S02]  /*0d10*/  LDG.E.CONSTANT R142, desc[UR6][R2.64+0x88] ;  /* 0x00008806028e7981 */ /* 0x000f64000c1e9900 */
[----:B------:R-:W-:-:S02]  /*0d20*/  FADD R146, R146, 1 ;  /* 0x3f80000092927421 */ /* 0x000fc40000000000 */
[----:B------:R-:W5:Y:S02]  /*0d30*/  LDG.E.CONSTANT R106, desc[UR6][R2.64+0xb0] ;  /* 0x0000b006026a7981 */ /* 0x000f64000c1e9900 */
[----:B------:R-:W-:Y:S02]  /*0d40*/  FMUL R0, R0, R146 ;  /* 0x0000009200007220 */ /* 0x000fe40000400000 */
[----:B------:R-:W5:Y:S02]  /*0d50*/  LDG.E.CONSTANT R146, desc[UR6][R2.64+0x90] ;  /* 0x0000900602927981 */ /* 0x000f64000c1e9900 */
[C---:B--2---:R-:W-:Y:S02]  /*0d60*/  FFMA R7, R0.reuse, R140, R7 ;  /* 0x0000008c00077223 */ /* 0x044fe40000000007 */
[----:B------:R-:W2:Y:S01]  /*0d70*/  LDG.E.CONSTANT R140, desc[UR6][R2.64+0x84] ;  /* 0x00008406028c7981 */ /* 0x000ea2000c1e9900 */
[----:B---3--:R-:W-:-:S03]  /*0d80*/  FFMA R100, R0, R138, R100 ;  /* 0x0000008a00647223 */ /* 0x008fc60000000064 */
[----:B------:R-:W3:Y:S01]  /*0d90*/  LDG.E.CONSTANT R138, desc[UR6][R2.64+0x80] ;  /* 0x00008006028a7981 */ /* 0x000ee2000c1e9900 */
[----:B----4-:R-:W-:-:S03]  /*0da0*/  FFMA R98, R0, R136, R98 ;  /* 0x0000008800627223 */ /* 0x010fc60000000062 */
[----:B------:R-:W4:Y:S01]  /*0db0*/  LDG.E.CONSTANT R136, desc[UR6][R2.64+0x7c] ;  /* 0x00007c0602887981 */ /* 0x000f22000c1e9900 */
[----:B-----5:R-:W-:-:S03]  /*0dc0*/  FFMA R96, R0, R134, R96 ;  /* 0x0000008600607223 */ /* 0x020fc60000000060 */
[----:B------:R-:W5:Y:S01]  /*0dd0*/  LDG.E.CONSTANT R134, desc[UR6][R2.64+0x78] ;  /* 0x0000780602867981 */ /* 0x000f62000c1e9900 */
[----:B------:R-:W-:-:S03]  /*0de0*/  FFMA R94, R0, R132, R94 ;  /* 0x00000084005e7223 */ /* 0x000fc6000000005e */
        /* <DEDUP_REMOVED lines=45> */
[----:B--2---:R-:W-:-:S03]  /*10c0*/  FFMA R34, R0, R140, R34 ;  /* 0x0000008c00227223 */ /* 0x004fc60000000022 */
        /* <DEDUP_REMOVED lines=33> */
[C---:B------:R-:W-:Y:S01]  /*12e0*/  FFMA R18, R0.reuse, R156, R18 ;  /* 0x0000009c00127223 */ /* 0x040fe20000000012 */
[C---:B------:R-:W-:Y:S02]  /*12f0*/  FFMA R16, R0.reuse, R5, R16 ;  /* 0x0000000500107223 */ /* 0x040fe40000000010 */
[----:B------:R-:W5:Y:S01]  /*1300*/  LDG.E.CONSTANT R156, desc[UR6][R2.64+0x110] ;  /* 0x00011006029c7981 */ /* 0x000f62000c1e9900 */
[----:B------:R-:W-:-:S03]  /*1310*/  FFMA R119, R0, R108, R119 ;  /* 0x0000006c00777223 */ /* 0x000fc60000000077 */
[----:B------:R-:W5:Y:S01]  /*1320*/  LDG.E.CONSTANT R5, desc[UR6][R2.64+0x120] ;  /* 0x0001200602057981 */ /* 0x000f62000c1e9900 */
[----:B------:R-:W-:-:S03]  /*1330*/  FFMA R129, R0, R152, R129 ;  /* 0x0000009800817223 */ /* 0x000fc60000000081 */
[----:B------:R-:W5:Y:S01]  /*1340*/  LDG.E.CONSTANT R152, desc[UR6][R2.64+0x178] ;  /* 0x0001780602987981 */ /* 0x000f62000c1e9900 */
[----:B------:R-:W-:-:S03]  /*1350*/  FFMA R127, R0, R154, R127 ;  /* 0x0000009a007f7223 */ /* 0x000fc6000000007f */
[----:B------:R-:W5:Y:S04]  /*1360*/  LDG.E.CONSTANT R154, desc[UR6][R2.64+0x17c] ;  /* 0x00017c06029a7981 */ /* 0x000f68000c1e9900 */
        /* <DEDUP_REMOVED lines=103> */
[----:B------:R-:W-:-:S04]  /*19e0*/  IADD3 R102, PT, PT, R102, 0x1, RZ ;  /* 0x0000000166667810 */ /* 0x000fc80007ffe0ff */
[----:B-1----:R-:W-:Y:S01]  /*19f0*/  ISETP.NE.AND P0, PT, R102, UR4, PT ;  /* 0x0000000466007c0c */ /* 0x002fe2000bf05270 */
[C---:B------:R-:W-:Y:S01]  /*1a00*/  FFMA R63, R0.reuse, R5, R63 ;  /* 0x00000005003f7223 */ /* 0x040fe2000000003f */
        /* <DEDUP_REMOVED lines=10> */
[C---:B--2---:R-:W-:Y:S01]  /*1ab0*/  FFMA R25, R0.reuse, R140, R25 ;  /* 0x0000008c00197223 */ /* 0x044fe20000000019 */
[C---:B---3--:R-:W-:Y:S01]  /*1ac0*/  FFMA R27, R0.reuse, R138, R27 ;  /* 0x0000008a001b7223 */ /* 0x048fe2000000001b */
[C---:B----4-:R-:W-:Y:S01]  /*1ad0*/  FFMA R29, R0.reuse, R136, R29 ;  /* 0x00000088001d7223 */ /* 0x050fe2000000001d */
[C---:B-----5:R-:W-:Y:S01]  /*1ae0*/  FFMA R31, R0.reuse, R134, R31 ;  /* 0x00000086001f7223 */ /* 0x060fe2000000001f */
        /* <DEDUP_REMOVED lines=12> */
[----:B------:R-:W-:Y:S01]  /*1bb0*/  FFMA R47, R0, R4, R47 ;  /* 0x00000004002f7223 */ /* 0x000fe2000000002f */
[----:B------:R-:W-:Y:S06]  /*1bc0*/  @P0 BRA `(.L_x_4) ;  /* 0xffffffe800880947 */ /* 0x000fec000383ffff */
.L_x_2:
[----:B------:R-:W0:Y:S01]  /*1bd0*/  S2R R5, SR_TID.X ;  /* 0x0000000000057919 */ /* 0x000e220000002100 */
[----:B------:R-:W0:Y:S08]  /*1be0*/  S2UR UR4, SR_CTAID.X ;  /* 0x00000000000479c3 */ /* 0x000e300000002500 */
[----:B------:R-:W0:Y:S08]  /*1bf0*/  LDC R0, c[0x0][0x360] ;  /* 0x0000d800ff007b82 */ /* 0x000e300000000800 */
[----:B------:R-:W1:Y:S01]  /*1c00*/  LDC.64 R2, c[0x0][0x398] ;  /* 0x0000e600ff027b82 */ /* 0x000e620000000a00 */
[----:B0-----:R-:W-:-:S05]  /*1c10*/  IMAD R0, R0, UR4, R5 ;  /* 0x0000000400007c24 */ /* 0x001fca000f8e0205 */
[----:B------:R-:W-:-:S05]  /*1c20*/  SHF.L.U32 R5, R0, 0x7, RZ ;  /* 0x0000000700057819 */ /* 0x000fca00000006ff */
[----:B-1----:R-:W-:-:S05]  /*1c30*/  IMAD.WIDE R2, R5, 0x4, R2 ;  /* 0x0000000405027825 */ /* 0x002fca00078e0202 */
[----:B------:R-:W-:Y:S04]  /*1c40*/  STG.E desc[UR6][R2.64], R100 ;  /* 0x0000006402007986 */ /* 0x000fe8000c101906 */
        /* <DEDUP_REMOVED lines=126> */
[----:B------:R-:W-:Y:S01]  /*2430*/  STG.E desc[UR6][R2.64+0x1fc], R7 ;  /* 0x0001fc0702007986 */ /* 0x000fe2000c101906 */
[----:B------:R-:W-:Y:S05]  /*2440*/  EXIT ;  /* 0x000000000000794d */ /* 0x000fea0003800000 */
.L_x_5:
        /* <DEDUP_REMOVED lines=11> */
.L_x_34:


//--------------------- .text._Z8mlp_convPKfS0_Pfii --------------------------
	.section	.text._Z8mlp_convPKfS0_Pfii,"ax",@progbits
	.align	128
        .global         _Z8mlp_convPKfS0_Pfii
        .type           _Z8mlp_convPKfS0_Pfii,@function
        .size           _Z8mlp_convPKfS0_Pfii,(.L_x_35 - _Z8mlp_convPKfS0_Pfii)
        .other          _Z8mlp_convPKfS0_Pfii,@"STO_CUDA_ENTRY STV_DEFAULT"
_Z8mlp_convPKfS0_Pfii:
.text._Z8mlp_convPKfS0_Pfii:
        /* <DEDUP_REMOVED lines=9> */
[----:B------:R-:W-:Y:S01]  /*0090*/  SHF.L.U32 R3, R3, 0x7, RZ ;  /* 0x0000000703037819 */ /* 0x000fe200000006ff */
[----:B------:R-:W1:Y:S01]  /*00a0*/  LDCU.64 UR10, c[0x0][0x358] ;  /* 0x00006b00ff0a77ac */ /* 0x000e620008000a00 */
[----:B0-----:R-:W-:-:S09]  /*00b0*/  UISETP.GT.AND UP0, UPT, UR4, URZ, UPT ;  /* 0x000000ff0400728c */ /* 0x001fd2000bf04270 */
[----:B-1----:R-:W-:Y:S05]  /*00c0*/  BRA.U UP0, `(.L_x_6) ;  /* 0x0000000900247547 */ /* 0x002fea000b800000 */
[----:B------:R-:W0:Y:S01]  /*00d0*/  LDC.64 R10, c[0x0][0x390] ;  /* 0x0000e400ff0a7b82 */ /* 0x000e220000000a00 */
[C---:B------:R-:W-:Y:S01]  /*00e0*/  VIADD R7, R3.reuse, 0x20 ;  /* 0x0000002003077836 */ /* 0x040fe20000000000 */
[C---:B------:R-:W-:Y:S01]  /*00f0*/  IADD3 R9, PT, PT, R3.reuse, 0x40, RZ ;  /* 0x0000004003097810 */ /* 0x040fe20007ffe0ff */
[C---:B------:R-:W-:Y:S02]  /*0100*/  VIADD R13, R3.reuse, 0x60 ;  /* 0x00000060030d7836 */ /* 0x040fe40000000000 */
[----:B0-----:R-:W-:-:S04]  /*0110*/  IMAD.WIDE R4, R3, 0x4, R10 ;  /* 0x0000000403047825 */ /* 0x001fc800078e020a */
[--C-:B------:R-:W-:Y:S01]  /*0120*/  IMAD.WIDE R6, R7, 0x4, R10.reuse ;  /* 0x0000000407067825 */ /* 0x100fe200078e020a */
[----:B------:R-:W-:Y:S03]  /*0130*/  STG.E desc[UR10][R4.64], RZ ;  /* 0x000000ff04007986 */ /* 0x000fe6000c10190a */
[--C-:B------:R-:W-:Y:S01]  /*0140*/  IMAD.WIDE R8, R9, 0x4, R10.reuse ;  /* 0x0000000409087825 */ /* 0x100fe200078e020a */
[----:B------:R-:W-:Y:S03]  /*0150*/  STG.E desc[UR10][R4.64+0x4], RZ ;  /* 0x000004ff04007986 */ /* 0x000fe6000c10190a */
[----:B------:R-:W-:Y:S01]  /*0160*/  IMAD.WIDE R2, R13, 0x4, R10 ;  /* 0x000000040d027825 */ /* 0x000fe200078e020a */
[----:B------:R-:W-:Y:S04]  /*0170*/  STG.E desc[UR10][R4.64+0x8], RZ ;  /* 0x000008ff04007986 */ /* 0x000fe8000c10190a */
        /* <DEDUP_REMOVED lines=124> */
[----:B------:R-:W-:Y:S01]  /*0940*/  STG.E desc[UR10][R2.64+0x7c], RZ ;  /* 0x00007cff02007986 */ /* 0x000fe2000c10190a */
[----:B------:R-:W-:Y:S05]  /*0950*/  EXIT ;  /* 0x000000000000794d */ /* 0x000fea0003800000 */
.L_x_6:
[----:B------:R-:W-:Y:S01]  /*0960*/  ULOP3.LUT UR6, UR4, 0x7, URZ, 0xc0, !UPT ;  /* 0x0000000704067892 */ /* 0x000fe2000f8ec0ff */
[----:B------:R-:W-:Y:S01]  /*0970*/  HFMA2 R6, -RZ, RZ, 0, 0 ;  /* 0x00000000ff067431 */ /* 0x000fe200000001ff */
[----:B------:R-:W-:Y:S01]  /*0980*/  ULEA.HI UR5, UR4, UR4, URZ, 0x1 ;  /* 0x0000000404057291 */ /* 0x000fe2000f8f08ff */
[----:B------:R-:W-:Y:S01]  /*0990*/  SHF.R.S32.HI R4, RZ, 0x1f, R3 ;  /* 0x0000001fff047819 */ /* 0x000fe20000011403 */
[----:B------:R-:W-:Y:S02]  /*09a0*/  UIADD3 UR7, UPT, UPT, UR6, -0x1, URZ ;  /* 0xffffffff06077890 */ /* 0x000fe4000fffe0ff */
[----:B------:R-:W-:Y:S02]  /*09b0*/  ULOP3.LUT UR8, UR4, 0x3, URZ, 0xc0, !UPT ;  /* 0x0000000304087892 */ /* 0x000fe4000f8ec0ff */
[----:B------:R-:W-:Y:S02]  /*09c0*/  ULOP3.LUT UR4, UR4, 0x7ffffff8, URZ, 0xc0, !UPT ;  /* 0x7ffffff804047892 */ /* 0x000fe4000f8ec0ff */
[----:B------:R-:W-:-:S02]  /*09d0*/  USHF.R.S32.HI UR5, URZ, 0x1, UR5 ;  /* 0x00000001ff057899 */ /* 0x000fc40008011405 */
[----:B------:R-:W-:-:S11]  /*09e0*/  UISETP.GE.U32.AND UP0, UPT, UR7, 0x3, UPT ;  /* 0x000000030700788c */ /* 0x000fd6000bf06070 */
.L_x_12:
[----:B0-----:R-:W0:Y:S01]  /*09f0*/  LDCU UR7, c[0x0][0x39c] ;  /* 0x00007380ff0777ac */ /* 0x001e220008000800 */
[----:B------:R-:W-:Y:S01]  /*0a00*/  VIADD R0, R6, -UR5 ;  /* 0x8000000506007c36 */ /* 0x000fe20008000000 */
[----:B------:R-:W-:Y:S01]  /*0a10*/  MOV R2, RZ ;  /* 0x000000ff00027202 */ /* 0x000fe20000000f00 */
[----:B------:R-:W-:Y:S01]  /*0a20*/  IMAD.MOV.U32 R5, RZ, RZ, RZ ;  /* 0x000000ffff057224 */ /* 0x000fe200078e00ff */
[----:B0-----:R-:W-:-:S09]  /*0a30*/  UISETP.GE.U32.AND UP1, UPT, UR7, 0x8, UPT ;  /* 0x000000080700788c */ /* 0x001fd2000bf26070 */
[----:B------:R-:W-:Y:S05]  /*0a40*/  BRA.U !UP1, `(.L_x_7) ;  /* 0x0000000109e07547 */ /* 0x000fea000b800000 */
[----:B------:R-:W-:Y:S01]  /*0a50*/  HFMA2 R5, -RZ, RZ, 0, 0 ;  /* 0x00000000ff057431 */ /* 0x000fe200000001ff */
[----:B------:R-:W-:Y:S01]  /*0a60*/  MOV R2, RZ ;  /* 0x000000ff00027202 */ /* 0x000fe20000000f00 */
[----:B------:R-:W0:Y:S06]  /*0a70*/  LDCU.64 UR12, c[0x0][0x380] ;  /* 0x00007000ff0c77ac */ /* 0x000e2c0008000a00 */
.L_x_8:
[----:B------:R-:W-:Y:S01]  /*0a80*/  IMAD.IADD R12, R0, 0x1, R5 ;  /* 0x00000001000c7824 */ /* 0x000fe200078e0205 */
[----:B------:R-:W1:Y:S04]  /*0a90*/  LDC.64 R8, c[0x0][0x388] ;  /* 0x0000e200ff087b82 */ /* 0x000e680000000a00 */
[----:B------:R-:W-:-:S13]  /*0aa0*/  ISETP.GT.U32.AND P6, PT, R12, 0x7f, PT ;  /* 0x0000007f0c00780c */ /* 0x000fda0003fc4070 */
[----:B------:R-:W2:Y:S01]  /*0ab0*/  @!P6 LDC.64 R14, c[0x0][0x380] ;  /* 0x0000e000ff0eeb82 */ /* 0x000ea20000000a00 */
[----:B------:R-:W-:Y:S01]  /*0ac0*/  @!P6 IADD3 R7, PT, PT, R3, R12, RZ ;  /* 0x0000000c0307e210 */ /* 0x000fe20007ffe0ff */
[----:B-1----:R-:W-:-:S04]  /*0ad0*/  IMAD.WIDE.U32 R8, R5, 0x4, R8 ;  /* 0x0000000405087825 */ /* 0x002fc800078e0008 */
[----:B--2---:R-:W-:Y:S02]  /*0ae0*/  @!P6 IMAD.WIDE R14, R7, 0x4, R14 ;  /* 0x00000004070ee825 */ /* 0x004fe400078e020e */
[----:B------:R-:W2:Y:S04]  /*0af0*/  @!P6 LDG.E.CONSTANT R7, desc[UR10][R8.64] ;  /* 0x0000000a0807e981 */ /* 0x000ea8000c1e9900 */
[----:B------:R1:W2:Y:S01]  /*0b00*/  @!P6 LDG.E.CONSTANT R17, desc[UR10][R14.64] ;  /* 0x0000000a0e11e981 */ /* 0x0002a2000c1e9900 */
[C---:B------:R-:W-:Y:S01]  /*0b10*/  IADD3 R10, PT, PT, R12.reuse, 0x1, RZ ;  /* 0x000000010c0a7810 */ /* 0x040fe20007ffe0ff */
[----:B------:R-:W-:Y:S01]  /*0b20*/  VIADD R11, R12, 0x2 ;  /* 0x000000020c0b7836 */ /* 0x000fe20000000000 */
[----:B------:R-:W-:Y:S02]  /*0b30*/  IADD3 R16, P0, PT, R3, R12, RZ ;  /* 0x0000000c03107210 */ /* 0x000fe40007f1e0ff */
[----:B------:R-:W-:-:S02]  /*0b40*/  ISETP.GT.U32.AND P5, PT, R10, 0x7f, PT ;  /* 0x0000007f0a00780c */ /* 0x000fc40003fa4070 */
[----:B------:R-:W-:Y:S02]  /*0b50*/  ISETP.GT.U32.AND P4, PT, R11, 0x7f, PT ;  /* 0x0000007f0b00780c */ /* 0x000fe40003f84070 */
[C---:B------:R-:W-:Y:S01]  /*0b60*/  IADD3 R11, PT, PT, R12.reuse, 0x3, RZ ;  /* 0x000000030c0b7810 */ /* 0x040fe20007ffe0ff */
[C---:B-1----:R-:W-:Y:S01]  /*0b70*/  VIADD R14, R12.reuse, 0x5 ;  /* 0x000000050c0e7836 */ /* 0x042fe20000000000 */
[----:B------:R-:W-:Y:S02]  /*0b80*/  LEA.HI.X.SX32 R19, R12, R4, 0x1, P0 ;  /* 0x000000040c137211 */ /* 0x000fe400000f0eff */
[----:B0-----:R-:W-:Y:S02]  /*0b90*/  LEA R10, P0, R16, UR12, 0x2 ;  /* 0x0000000c100a7c11 */ /* 0x001fe4000f8010ff */
[----:B------:R-:W-:Y:S02]  /*0ba0*/  IADD3 R13, PT, PT, R12, 0x4, RZ ;  /* 0x000000040c0d7810 */ /* 0x000fe40007ffe0ff */
[----:B------:R-:W-:-:S02]  /*0bb0*/  ISETP.GT.U32.AND P3, PT, R11, 0x7f, PT ;  /* 0x0000007f0b00780c */ /* 0x000fc40003f64070 */
[----:B------:R-:W-:Y:S02]  /*0bc0*/  LEA.HI.X R11, R16, UR13, R19, 0x2, P0 ;  /* 0x0000000d100b7c11 */ /* 0x000fe400080f1413 */
[----:B------:R-:W-:Y:S02]  /*0bd0*/  ISETP.GT.U32.AND P2, PT, R13, 0x7f, PT ;  /* 0x0000007f0d00780c */ /* 0x000fe40003f44070 */
[----:B------:R-:W3:Y:S01]  /*0be0*/  @!P5 LDG.E.CONSTANT R13, desc[UR10][R8.64+0x4] ;  /* 0x0000040a080dd981 */ /* 0x000ee2000c1e9900 */
[----:B------:R-:W-:-:S03]  /*0bf0*/  IADD3 R16, PT, PT, R12, 0x6, RZ ;  /* 0x000000060c107810 */ /* 0x000fc60007ffe0ff */
[----:B------:R-:W3:Y:S01]  /*0c00*/  @!P5 LDG.E.CONSTANT R15, desc[UR10][R10.64+0x4] ;  /* 0x0000040a0a0fd981 */ /* 0x000ee2000c1e9900 */
[----:B------:R-:W-:Y:S02]  /*0c10*/  ISETP.GT.U32.AND P1, PT, R14, 0x7f, PT ;  /* 0x0000007f0e00780c */ /* 0x000fe40003f24070 */
[----:B------:R-:W-:Y:S01]  /*0c20*/  ISETP.GT.U32.AND P0, PT, R16, 0x7f, PT ;  /* 0x0000007f1000780c */ /* 0x000fe20003f04070 */
[----:B------:R-:W4:Y:S01]  /*0c30*/  @!P4 LDG.E.CONSTANT R14, desc[UR10][R8.64+0x8] ;  /* 0x0000080a080ec981 */ /* 0x000f22000c1e9900 */
[----:B------:R-:W-:-:S03]  /*0c40*/  IADD3 R16, PT, PT, R12, 0x7, RZ ;  /* 0x000000070c107810 */ /* 0x000fc60007ffe0ff */
[----:B------:R-:W4:Y:S04]  /*0c50*/  @!P4 LDG.E.CONSTANT R19, desc[UR10][R10.64+0x8] ;  /* 0x0000080a0a13c981 */ /* 0x000f28000c1e9900 */
[----:B------:R-:W5:Y:S04]  /*0c60*/  @!P3 LDG.E.CONSTANT R12, desc[UR10][R8.64+0xc] ;  /* 0x00000c0a080cb981 */ /* 0x000f68000c1e9900 */
[----:B------:R-:W5:Y:S04]  /*0c70*/  @!P3 LDG.E.CONSTANT R21, desc[UR10][R10.64+0xc] ;  /* 0x00000c0a0a15b981 */ /* 0x000f68000c1e9900 */
[----:B------:R-:W5:Y:S04]  /*0c80*/  @!P1 LDG.E.CONSTANT R18, desc[UR10][R8.64+0x14] ;  /* 0x0000140a08129981 */ /* 0x000f68000c1e9900 */
[----:B------:R-:W5:Y:S04]  /*0c90*/  @!P0 LDG.E.CONSTANT R20, desc[UR10][R8.64+0x18] ;  /* 0x0000180a08148981 */ /* 0x000f68000c1e9900 */
[----:B------:R-:W5:Y:S01]  /*0ca0*/  @!P0 LDG.E.CONSTANT R23, desc[UR10][R10.64+0x18] ;  /* 0x0000180a0a178981 */ /* 0x000f62000c1e9900 */
[----:B--2---:R-:W-:Y:S01]  /*0cb0*/  @!P6 FFMA R2, R17, R7, R2 ;  /* 0x000000071102e223 */ /* 0x004fe20000000002 */
[----:B------:R-:W-:-:S02]  /*0cc0*/  ISETP.GT.U32.AND P6, PT, R16, 0x7f, PT ;  /* 0x0000007f1000780c */ /* 0x000fc40003fc4070 */
[----:B------:R-:W2:Y:S04]  /*0cd0*/  @!P2 LDG.E.CONSTANT R7, desc[UR10][R10.64+0x10] ;  /* 0x0000100a0a07a981 */ /* 0x000ea8000c1e9900 */
[----:B------:R-:W2:Y:S04]  /*0ce0*/  @!P2 LDG.E.CONSTANT R16, desc[UR10][R8.64+0x10] ;  /* 0x0000100a0810a981 */ /* 0x000ea8000c1e9900 */
[----:B------:R-:W2:Y:S04]  /*0cf0*/  @!P1 LDG.E.CONSTANT R17, desc[UR10][R10.64+0x14] ;  /* 0x0000140a0a119981 */ /* 0x000ea8000c1e9900 */
[----:B------:R-:W2:Y:S04]  /*0d00*/  @!P6 LDG.E.CONSTANT R25, desc[UR10][R10.64+0x1c] ;  /* 0x00001c0a0a19e981 */ /* 0x000ea8000c1e9900 */
[----:B------:R-:W2:Y:S01]  /*0d10*/  @!P6 LDG.E.CONSTANT R22, desc[UR10][R8.64+0x1c] ;  /* 0x00001c0a0816e981 */ /* 0x000ea2000c1e9900 */
[----:B---3--:R-:W-:-:S04]  /*0d20*/  @!P5 FFMA R2, R15, R13, R2 ;  /* 0x0000000d0f02d223 */ /* 0x008fc80000000002 */
[----:B----4-:R-:W-:Y:S01]  /*0d30*/  @!P4 FFMA R2, R19, R14, R2 ;  /* 0x0000000e1302c223 */ /* 0x010fe20000000002 */
[----:B------:R-:W-:-:S03]  /*0d40*/  VIADD R5, R5, 0x8 ;  /* 0x0000000805057836 */ /* 0x000fc60000000000 */
[----:B-----5:R-:W-:-:S04]  /*0d50*/  @!P3 FFMA R2, R21, R12, R2 ;  /* 0x0000000c1502b223 */ /* 0x020fc80000000002 */
[----:B--2---:R-:W-:-:S04]  /*0d60*/  @!P2 FFMA R2, R7, R16, R2 ;  /* 0x000000100702a223 */ /* 0x004fc80000000002 */
[----:B------:R-:W-:Y:S01]  /*0d70*/  @!P1 FFMA R2, R17, R18, R2 ;  /* 0x0000001211029223 */ /* 0x000fe20000000002 */
[----:B------:R-:W-:-:S03]  /*0d80*/  ISETP.NE.AND P1, PT, R5, UR4, PT ;  /* 0x0000000405007c0c */ /* 0x000fc6000bf25270 */
[----:B------:R-:W-:-:S04]  /*0d90*/  @!P0 FFMA R2, R23, R20, R2 ;  /* 0x0000001417028223 */ /* 0x000fc80000000002 */
[----:B------:R-:W-:-:S06]  /*0da0*/  @!P6 FFMA R2, R25, R22, R2 ;  /* 0x000000161902e223 */ /* 0x000fcc0000000002 */
[----:B------:R-:W-:Y:S05]  /*0db0*/  @P1 BRA `(.L_x_8) ;  /* 0xfffffffc00301947 */ /* 0x000fea000383ffff */
[----:B------:R-:W-:-:S07]  /*0dc0*/  MOV R5, UR4 ;  /* 0x0000000400057c02 */ /* 0x000fce0008000f00 */
.L_x_7:
[----:B------:R-:W-:-:S09]  /*0dd0*/  UISETP.NE.AND UP1, UPT, UR6, URZ, UPT ;  /* 0x000000ff0600728c */ /* 0x000fd2000bf25270 */
[----:B------:R-:W-:Y:S05]  /*0de0*/  BRA.U !UP1, `(.L_x_9) ;  /* 0x00000005091c7547 */ /* 0x000fea000b800000 */
[----:B------:R-:W-:Y:S01]  /*0df0*/  UISETP.NE.AND UP1, UPT, UR8, URZ, UPT ;  /* 0x000000ff0800728c */ /* 0x000fe2000bf25270 */
[----:B------:R-:W-:Y:S10]  /*0e00*/  BRA.U !UP0, `(.L_x_10) ;  /* 0x00000001087c7547 */ /* 0x000ff4000b800000 */
[----:B------:R-:W-:Y:S01]  /*0e10*/  IADD3 R14, PT, PT, R0, R5, RZ ;  /* 0x00000005000e7210 */ /* 0x000fe20007ffe0ff */
[----:B------:R-:W0:Y:S01]  /*0e20*/  LDC.64 R10, c[0x0][0x388] ;  /* 0x0000e200ff0a7b82 */ /* 0x000e220000000a00 */
[----:B------:R-:W1:Y:S02]  /*0e30*/  LDCU.64 UR12, c[0x0][0x380] ;  /* 0x00007000ff0c77ac */ /* 0x000e640008000a00 */
[C---:B------:R-:W-:Y:S01]  /*0e40*/  ISETP.GT.U32.AND P0, PT, R14.reuse, 0x7f, PT ;  /* 0x0000007f0e00780c */ /* 0x040fe20003f04070 */
[C---:B------:R-:W-:Y:S01]  /*0e50*/  VIADD R8, R14.reuse, 0x1 ;  /* 0x000000010e087836 */ /* 0x040fe20000000000 */
[----:B------:R-:W-:Y:S02]  /*0e60*/  IADD3 R15, PT, PT, R14, 0x2, RZ ;  /* 0x000000020e0f7810 */ /* 0x000fe40007ffe0ff */
[----:B------:R-:W-:Y:S02]  /*0e70*/  IADD3 R9, P3, PT, R3, R14, RZ ;  /* 0x0000000e03097210 */ /* 0x000fe40007f7e0ff */
[----:B------:R-:W-:-:S02]  /*0e80*/  ISETP.GT.U32.AND P1, PT, R8, 0x7f, PT ;  /* 0x0000007f0800780c */ /* 0x000fc40003f24070 */
[----:B------:R-:W-:-:S05]  /*0e90*/  ISETP.GT.U32.AND P2, PT, R15, 0x7f, PT ;  /* 0x0000007f0f00780c */ /* 0x000fca0003f44070 */
[----:B------:R-:W2:Y:S01]  /*0ea0*/  @!P0 LDC.64 R12, c[0x0][0x380] ;  /* 0x0000e000ff0c8b82 */ /* 0x000ea20000000a00 */
[----:B------:R-:W-:Y:S02]  /*0eb0*/  @!P0 IADD3 R7, PT, PT, R3, R14, RZ ;  /* 0x0000000e03078210 */ /* 0x000fe40007ffe0ff */
[----:B-1----:R-:W-:Y:S01]  /*0ec0*/  LEA R8, P4, R9, UR12, 0x2 ;  /* 0x0000000c09087c11 */ /* 0x002fe2000f8810ff */
[----:B0-----:R-:W-:-:S05]  /*0ed0*/  IMAD.WIDE.U32 R10, R5, 0x4, R10 ;  /* 0x00000004050a7825 */ /* 0x001fca00078e000a */
[----:B------:R-:W3:Y:S01]  /*0ee0*/  @!P2 LDG.E.CONSTANT R16, desc[UR10][R10.64+0x8] ;  /* 0x0000080a0a10a981 */ /* 0x000ee2000c1e9900 */
[----:B--2---:R-:W-:-:S04]  /*0ef0*/  @!P0 IMAD.WIDE R12, R7, 0x4, R12 ;  /* 0x00000004070c8825 */ /* 0x004fc800078e020c */
[C---:B------:R-:W-:Y:S01]  /*0f00*/  VIADD R7, R14.reuse, 0x3 ;  /* 0x000000030e077836 */ /* 0x040fe20000000000 */
[----:B------:R-:W-:Y:S01]  /*0f10*/  LEA.HI.X.SX32 R14, R14, R4, 0x1, P3 ;  /* 0x000000040e0e7211 */ /* 0x000fe200018f0eff */
[----:B------:R-:W2:Y:S03]  /*0f20*/  @!P0 LDG.E.CONSTANT R13, desc[UR10][R12.64] ;  /* 0x0000000a0c0d8981 */ /* 0x000ea6000c1e9900 */
[----:B------:R-:W-:Y:S02]  /*0f30*/  ISETP.GT.U32.AND P3, PT, R7, 0x7f, PT ;  /* 0x0000007f0700780c */ /* 0x000fe40003f64070 */
[----:B------:R-:W-:Y:S01]  /*0f40*/  LEA.HI.X R9, R9, UR13, R14, 0x2, P4 ;  /* 0x0000000d09097c11 */ /* 0x000fe2000a0f140e */
[----:B------:R-:W2:Y:S04]  /*0f50*/  @!P0 LDG.E.CONSTANT R7, desc[UR10][R10.64] ;  /* 0x0000000a0a078981 */ /* 0x000ea8000c1e9900 */
[----:B------:R-:W4:Y:S04]  /*0f60*/  @!P1 LDG.E.CONSTANT R14, desc[UR10][R10.64+0x4] ;  /* 0x0000040a0a0e9981 */ /* 0x000f28000c1e9900 */
[----:B------:R-:W4:Y:S04]  /*0f70*/  @!P1 LDG.E.CONSTANT R15, desc[UR10][R8.64+0x4] ;  /* 0x0000040a080f9981 */ /* 0x000f28000c1e9900 */
[----:B------:R-:W3:Y:S04]  /*0f80*/  @!P2 LDG.E.CONSTANT R17, desc[UR10][R8.64+0x8] ;  /* 0x0000080a0811a981 */ /* 0x000ee8000c1e9900 */
[----:B------:R-:W5:Y:S04]  /*0f90*/  @!P3 LDG.E.CONSTANT R19, desc[UR10][R8.64+0xc] ;  /* 0x00000c0a0813b981 */ /* 0x000f68000c1e9900 */
[----:B------:R-:W5:Y:S01]  /*0fa0*/  @!P3 LDG.E.CONSTANT R18, desc[UR10][R10.64+0xc] ;  /* 0x00000c0a0a12b981 */ /* 0x000f62000c1e9900 */
[----:B------:R-:W-:Y:S01]  /*0fb0*/  IADD3 R5, PT, PT, R5, 0x4, RZ ;  /* 0x0000000405057810 */ /* 0x000fe20007ffe0ff */
[----:B--2---:R-:W-:-:S04]  /*0fc0*/  @!P0 FFMA R2, R13, R7, R2 ;  /* 0x000000070d028223 */ /* 0x004fc80000000002 */
[----:B----4-:R-:W-:-:S04]  /*0fd0*/  @!P1 FFMA R2, R15, R14, R2 ;  /* 0x0000000e0f029223 */ /* 0x010fc80000000002 */
[----:B---3--:R-:W-:-:S04]  /*0fe0*/  @!P2 FFMA R2, R17, R16, R2 ;  /* 0x000000101102a223 */ /* 0x008fc80000000002 */
[----:B-----5:R-:W-:-:S07]  /*0ff0*/  @!P3 FFMA R2, R19, R18, R2 ;  /* 0x000000121302b223 */ /* 0x020fce0000000002 */
.L_x_10:
[----:B------:R-:W-:Y:S05]  /*1000*/  BRA.U !UP1, `(.L_x_9) ;  /* 0x0000000109947547 */ /* 0x000fea000b800000 */
[----:B------:R-:W0:Y:S01]  /*1010*/  LDCU UR7, c[0x0][0x39c] ;  /* 0x00007380ff0777ac */ /* 0x000e220008000800 */
[----:B------:R-:W-:Y:S02]  /*1020*/  UISETP.NE.AND UP1, UPT, UR8, 0x1, UPT ;  /* 0x000000010800788c */ /* 0x000fe4000bf25270 */
[----:B0-----:R-:W-:-:S07]  /*1030*/  ULOP3.LUT UP2, URZ, UR7, 0x1, URZ, 0xc0, !UPT ;  /* 0x0000000107ff7892 */ /* 0x001fce000f84c0ff */
[----:B------:R-:W-:Y:S05]  /*1040*/  BRA.U !UP1, `(.L_x_11) ;  /* 0x0000000109547547 */ /* 0x000fea000b800000 */
[----:B------:R-:W-:Y:S01]  /*1050*/  IADD3 R16, PT, PT, R0, R5, RZ ;  /* 0x0000000500107210 */ /* 0x000fe20007ffe0ff */
[----:B------:R-:W0:Y:S03]  /*1060*/  LDC.64 R10, c[0x0][0x388] ;  /* 0x0000e200ff0a7b82 */ /* 0x000e260000000a00 */
[C---:B------:R-:W-:Y:S01]  /*1070*/  ISETP.GT.U32.AND P0, PT, R16.reuse, 0x7f, PT ;  /* 0x0000007f1000780c */ /* 0x040fe20003f04070 */
[----:B------:R-:W-:-:S05]  /*1080*/  VIADD R7, R16, 0x1 ;  /* 0x0000000110077836 */ /* 0x000fca0000000000 */
[----:B------:R-:W-:-:S07]  /*1090*/  ISETP.GT.U32.AND P1, PT, R7, 0x7f, PT ;  /* 0x0000007f0700780c */ /* 0x000fce0003f24070 */
[----:B------:R-:W1:Y:S01]  /*10a0*/  @!P0 LDC.64 R12, c[0x0][0x380] ;  /* 0x0000e000ff0c8b82 */ /* 0x000e620000000a00 */
[----:B------:R-:W-:-:S05]  /*10b0*/  @!P0 IADD3 R7, PT, PT, R3, R16, RZ ;  /* 0x0000001003078210 */ /* 0x000fca0007ffe0ff */
[----:B------:R-:W-:Y:S02]  /*10c0*/  @!P1 IADD3 R14, P2, PT, R3, R16, RZ ;  /* 0x00000010030e9210 */ /* 0x000fe40007f5e0ff */
[----:B------:R-:W2:Y:S01]  /*10d0*/  @!P1 LDC.64 R8, c[0x0][0x380] ;  /* 0x0000e000ff089b82 */ /* 0x000ea20000000a00 */
[----:B0-----:R-:W-:Y:S01]  /*10e0*/  IMAD.WIDE.U32 R10, R5, 0x4, R10 ;  /* 0x00000004050a7825 */ /* 0x001fe200078e000a */
[----:B------:R-:W-:-:S03]  /*10f0*/  @!P1 LEA.HI.X.SX32 R15, R16, R4, 0x1, P2 ;  /* 0x00000004100f9211 */ /* 0x000fc600010f0eff */
[----:B-1----:R-:W-:Y:S02]  /*1100*/  @!P0 IMAD.WIDE R12, R7, 0x4, R12 ;  /* 0x00000004070c8825 */ /* 0x002fe400078e020c */
[----:B------:R-:W3:Y:S04]  /*1110*/  @!P0 LDG.E.CONSTANT R7, desc[UR10][R10.64] ;  /* 0x0000000a0a078981 */ /* 0x000ee8000c1e9900 */
[----:B------:R-:W3:Y:S01]  /*1120*/  @!P0 LDG.E.CONSTANT R13, desc[UR10][R12.64] ;  /* 0x0000000a0c0d8981 */ /* 0x000ee2000c1e9900 */
[----:B--2---:R-:W-:-:S04]  /*1130*/  @!P1 LEA R8, P2, R14, R8, 0x2 ;  /* 0x000000080e089211 */ /* 0x004fc800078410ff */
[----:B------:R-:W-:Y:S02]  /*1140*/  @!P1 LEA.HI.X R9, R14, R9, R15, 0x2, P2 ;  /* 0x000000090e099211 */ /* 0x000fe400010f140f */
[----:B------:R-:W2:Y:S04]  /*1150*/  @!P1 LDG.E.CONSTANT R14, desc[UR10][R10.64+0x4] ;  /* 0x0000040a0a0e9981 */ /* 0x000ea8000c1e9900 */
[----:B------:R-:W2:Y:S01]  /*1160*/  @!P1 LDG.E.CONSTANT R9, desc[UR10][R8.64+0x4] ;  /* 0x0000040a08099981 */ /* 0x000ea2000c1e9900 */
[----:B------:R-:W-:Y:S01]  /*1170*/  IADD3 R5, PT, PT, R5, 0x2, RZ ;  /* 0x0000000205057810 */ /* 0x000fe20007ffe0ff */
[----:B---3--:R-:W-:-:S04]  /*1180*/  @!P0 FFMA R2, R13, R7, R2 ;  /* 0x000000070d028223 */ /* 0x008fc80000000002 */
[----:B--2---:R-:W-:-:S07]  /*1190*/  @!P1 FFMA R2, R9, R14, R2 ;  /* 0x0000000e09029223 */ /* 0x004fce0000000002 */
.L_x_11:
[----:B------:R-:W-:Y:S05]  /*11a0*/  BRA.U !UP2, `(.L_x_9) ;  /* 0x000000010a2c7547 */ /* 0x000fea000b800000 */
[----:B------:R-:W-:-:S05]  /*11b0*/  IMAD.IADD R0, R0, 0x1, R5 ;  /* 0x0000000100007824 */ /* 0x000fca00078e0205 */
[----:B------:R-:W-:-:S13]  /*11c0*/  ISETP.GT.U32.AND P0, PT, R0, 0x7f, PT ;  /* 0x0000007f0000780c */ /* 0x000fda0003f04070 */
[----:B------:R-:W-:Y:S05]  /*11d0*/  @P0 BRA `(.L_x_9) ;  /* 0x0000000000200947 */ /* 0x000fea0003800000 */
[----:B------:R-:W0:Y:S01]  /*11e0*/  LDC.64 R8, c[0x0][0x380] ;  /* 0x0000e000ff087b82 */ /* 0x000e220000000a00 */
[----:B------:R-:W-:-:S07]  /*11f0*/  IADD3 R7, PT, PT, R3, R0, RZ ;  /* 0x0000000003077210 */ /* 0x000fce0007ffe0ff */
[----:B------:R-:W1:Y:S01]  /*1200*/  LDC.64 R10, c[0x0][0x388] ;  /* 0x0000e200ff0a7b82 */ /* 0x000e620000000a00 */
[----:B0-----:R-:W-:-:S06]  /*1210*/  IMAD.WIDE R8, R7, 0x4, R8 ;  /* 0x0000000407087825 */ /* 0x001fcc00078e0208 */
[----:B------:R-:W2:Y:S01]  /*1220*/  LDG.E.CONSTANT R9, desc[UR10][R8.64] ;  /* 0x0000000a08097981 */ /* 0x000ea2000c1e9900 */
[----:B-1----:R-:W-:-:S06]  /*1230*/  IMAD.WIDE.U32 R10, R5, 0x4, R10 ;  /* 0x00000004050a7825 */ /* 0x002fcc00078e000a */
[----:B------:R-:W2:Y:S02]  /*1240*/  LDG.E.CONSTANT R10, desc[UR10][R10.64] ;  /* 0x0000000a0a0a7981 */ /* 0x000ea4000c1e9900 */
[----:B--2---:R-:W-:-:S07]  /*1250*/  FFMA R2, R9, R10, R2 ;  /* 0x0000000a09027223 */ /* 0x004fce0000000002 */
.L_x_9:
[----:B------:R-:W-:Y:S01]  /*1260*/  FMUL R5, R2, 0.044714998453855514526 ;  /* 0x3d37271302057820 */ /* 0x000fe20000400000 */
[----:B------:R-:W-:Y:S01]  /*1270*/  IMAD.MOV.U32 R12, RZ, RZ, 0x3c80f082 ;  /* 0x3c80f082ff0c7424 */ /* 0x000fe200078e00ff */
[----:B------:R-:W0:Y:S01]  /*1280*/  LDC.64 R8, c[0x0][0x390] ;  /* 0x0000e400ff087b82 */ /* 0x000e220000000a00 */
[----:B------:R-:W-:Y:S01]  /*1290*/  MOV R10, 0x3f800000 ;  /* 0x3f800000000a7802 */ /* 0x000fe20000000f00 */
[----:B------:R-:W-:-:S04]  /*12a0*/  FMUL R5, R5, R2 ;  /* 0x0000000205057220 */ /* 0x000fc80000400000 */
[----:B------:R-:W-:Y:S01]  /*12b0*/  FFMA R5, R5, R2, R2 ;  /* 0x0000000205057223 */ /* 0x000fe20000000002 */
[----:B------:R-:W-:-:S03]  /*12c0*/  FMUL R2, R2, 0.5 ;  /* 0x3f00000002027820 */ /* 0x000fc60000400000 */
[----:B------:R-:W-:-:S04]  /*12d0*/  FMUL R5, R5, 0.79788458347320556641 ;  /* 0x3f4c422a05057820 */ /* 0x000fc80000400000 */
[C---:B------:R-:W-:Y:S01]  /*12e0*/  FMUL R0, |R5|.reuse, 2.8853900432586669922 ;  /* 0x4038aa3b05007820 */ /* 0x040fe20000400200 */
[C---:B------:R-:W-:Y:S01]  /*12f0*/  FMUL R11, R5.reuse, R5 ;  /* 0x00000005050b7220 */ /* 0x040fe20000400000 */
[C---:B------:R-:W-:Y:S02]  /*1300*/  FSETP.GE.AND P1, PT, |R5|.reuse, 0.60000002384185791016, PT ;  /* 0x3f19999a0500780b */ /* 0x040fe40003f26200 */
[----:B------:R-:W-:Y:S01]  /*1310*/  FSETP.GE.AND P0, PT, |R5|, 9.010913848876953125, PT ;  /* 0x41102cb40500780b */ /* 0x000fe20003f06200 */
[C---:B------:R-:W-:Y:S01]  /*1320*/  FFMA R12, R11.reuse, R12, -0.052303962409496307373 ;  /* 0xbd563cae0b0c7423 */ /* 0x040fe2000000000c */
[----:B------:R-:W1:Y:S02]  /*1330*/  MUFU.EX2 R0, R0 ;  /* 0x0000000000007308 */ /* 0x000e640000000800 */
[----:B-1----:R-:W-:Y:S01]  /*1340*/  FADD R7, R0, 1 ;  /* 0x3f80000000077421 */ /* 0x002fe20000000000 */
[----:B------:R-:W-:-:S04]  /*1350*/  FFMA R0, R11, R12, 0.1331529766321182251 ;  /* 0x3e0859410b007423 */ /* 0x000fc8000000000c */
[C---:B------:R-:W-:Y:S01]  /*1360*/  FFMA R0, R11.reuse, R0, -0.33332768082618713379 ;  /* 0xbeaaa9ed0b007423 */ /* 0x040fe20000000000 */
[----:B------:R-:W1:Y:S03]  /*1370*/  MUFU.RCP R7, R7 ;  /* 0x0000000700077308 */ /* 0x000e660000001000 */
[----:B------:R-:W-:Y:S01]  /*1380*/  FFMA R0, R11, R0, RZ ;  /* 0x000000000b007223 */ /* 0x000fe200000000ff */
[----:B-1----:R-:W-:Y:S01]  /*1390*/  FFMA R10, R7, -2, R10 ;  /* 0xc0000000070a7823 */ /* 0x002fe2000000000a */
[----:B------:R-:W-:Y:S02]  /*13a0*/  IADD3 R7, PT, PT, R3, R6, RZ ;  /* 0x0000000603077210 */ /* 0x000fe40007ffe0ff */
[----:B------:R-:W-:Y:S02]  /*13b0*/  IADD3 R6, PT, PT, R6, 0x1, RZ ;  /* 0x0000000106067810 */ /* 0x000fe40007ffe0ff */
[----:B------:R-:W-:Y:S01]  /*13c0*/  FSEL R10, R10, 1, !P0 ;  /* 0x3f8000000a0a7808 */ /* 0x000fe20004000000 */
[----:B0-----:R-:W-:Y:S01]  /*13d0*/  IMAD.WIDE R8, R7, 0x4, R8 ;  /* 0x0000000407087825 */ /* 0x001fe200078e0208 */
[----:B------:R-:W-:-:S02]  /*13e0*/  ISETP.NE.AND P0, PT, R6, 0x80, PT ;  /* 0x000000800600780c */ /* 0x000fc40003f05270 */
[--C-:B------:R-:W-:Y:S01]  /*13f0*/  LOP3.LUT R10, R10, 0x80000000, R5.reuse, 0xb8, !PT ;  /* 0x800000000a0a7812 */ /* 0x100fe200078eb805 */
[----:B------:R-:W-:-:S04]  /*1400*/  @!P1 FFMA R10, R5, R0, R5 ;  /* 0x00000000050a9223 */ /* 0x000fc80000000005 */
[----:B------:R-:W-:-:S04]  /*1410*/  FADD R5, R10, 1 ;  /* 0x3f8000000a057421 */ /* 0x000fc80000000000 */
[----:B------:R-:W-:-:S05]  /*1420*/  FMUL R5, R2, R5 ;  /* 0x0000000502057220 */ /* 0x000fca0000400000 */
[----:B------:R0:W-:Y:S01]  /*1430*/  STG.E desc[UR10][R8.64], R5 ;  /* 0x0000000508007986 */ /* 0x0001e2000c10190a */
[----:B------:R-:W-:Y:S05]  /*1440*/  @!P0 EXIT ;  /* 0x000000000000894d */ /* 0x000fea0003800000 */
[----:B------:R-:W-:Y:S05]  /*1450*/  BRA `(.L_x_12) ;  /* 0xfffffff400647947 */ /* 0x000fea000383ffff */
.L_x_13:
        /* <DEDUP_REMOVED lines=10> */
.L_x_35:


//--------------------- .text._Z11mlp_minimalPKfS0_S0_Pfi --------------------------
	.section	.text._Z11mlp_minimalPKfS0_S0_Pfi,"ax",@progbits
	.align	128
        .global         _Z11mlp_minimalPKfS0_S0_Pfi
        .type           _Z11mlp_minimalPKfS0_S0_Pfi,@function
        .size           _Z11mlp_minimalPKfS0_S0_Pfi,(.L_x_36 - _Z11mlp_minimalPKfS0_S0_Pfi)
        .other          _Z11mlp_minimalPKfS0_S0_Pfi,@"STO_CUDA_ENTRY STV_DEFAULT"
_Z11mlp_minimalPKfS0_S0_Pfi:
.text._Z11mlp_minimalPKfS0_S0_Pfi:
        /* <DEDUP_REMOVED lines=8> */
[----:B------:R-:W0:Y:S01]  /*0080*/  LDCU.128 UR4, c[0x0][0x380] ;  /* 0x00007000ff0477ac */ /* 0x000e220008000c00 */
[----:B------:R-:W-:Y:S01]  /*0090*/  SHF.L.U32 R8, R8, 0x7, RZ ;  /* 0x0000000708087819 */ /* 0x000fe200000006ff */
[----:B------:R-:W1:Y:S01]  /*00a0*/  LDCU.128 UR12, c[0x0][0x390] ;  /* 0x00007200ff0c77ac */ /* 0x000e620008000c00 */
[----:B------:R-:W2:Y:S01]  /*00b0*/  LDCU.64 UR16, c[0x0][0x358] ;  /* 0x00006b00ff1077ac */ /* 0x000ea20008000a00 */
[----:B0-----:R-:W-:Y:S02]  /*00c0*/  UIADD3 UR10, UP0, UPT, UR4, 0x8, URZ ;  /* 0x00000008040a7890 */ /* 0x001fe4000ff1e0ff */
[----:B------:R-:W-:Y:S02]  /*00d0*/  UIADD3 UR6, UP2, UPT, UR6, 0x8, URZ ;  /* 0x0000000806067890 */ /* 0x000fe4000ff5e0ff */
[----:B-1----:R-:W-:Y:S02]  /*00e0*/  UIADD3 UR4, UP3, UPT, UR12, 0x8, URZ ;  /* 0x000000080c047890 */ /* 0x002fe4000ff7e0ff */
[----:B------:R-:W-:-:S02]  /*00f0*/  UIADD3.X UR11, UPT, UPT, URZ, UR5, URZ, UP0, !UPT ;  /* 0x00000005ff0b7290 */ /* 0x000fc400087fe4ff */
[----:B------:R-:W-:Y:S01]  /*0100*/  UIADD3.X UR7, UPT, UPT, URZ, UR7, URZ, UP2, !UPT ;  /* 0x00000007ff077290 */ /* 0x000fe200097fe4ff */
[----:B------:R-:W-:Y:S01]  /*0110*/  MOV R6, UR6 ;  /* 0x0000000600067c02 */ /* 0x000fe20008000f00 */
[----:B------:R-:W-:Y:S01]  /*0120*/  UIADD3.X UR5, UPT, UPT, URZ, UR13, URZ, UP3, !UPT ;  /* 0x0000000dff057290 */ /* 0x000fe20009ffe4ff */
[----:B------:R-:W-:Y:S01]  /*0130*/  MOV R4, UR4 ;  /* 0x0000000400047c02 */ /* 0x000fe20008000f00 */
[----:B------:R-:W-:Y:S02]  /*0140*/  UIADD3 UR8, UP1, UPT, UR14, 0x8, URZ ;  /* 0x000000080e087890 */ /* 0x000fe4000ff3e0ff */
[----:B------:R-:W-:Y:S01]  /*0150*/  MOV R7, UR7 ;  /* 0x0000000700077c02 */ /* 0x000fe20008000f00 */
[----:B------:R-:W-:Y:S01]  /*0160*/  UMOV UR4, URZ ;  /* 0x000000ff00047c82 */ /* 0x000fe20008000000 */
[----:B------:R-:W-:Y:S01]  /*0170*/  MOV R5, UR5 ;  /* 0x0000000500057c02 */ /* 0x000fe20008000f00 */
[----:B--2---:R-:W-:-:S12]  /*0180*/  UIADD3.X UR9, UPT, UPT, URZ, UR15, URZ, UP1, !UPT ;  /* 0x0000000fff097290 */ /* 0x004fd80008ffe4ff */
.L_x_14:
[----:B------:R-:W-:Y:S01]  /*0190*/  MOV R16, UR10 ;  /* 0x0000000a00107c02 */ /* 0x000fe20008000f00 */
[----:B------:R-:W2:Y:S01]  /*01a0*/  LDG.E.CONSTANT R0, desc[UR16][R6.64+-0x8] ;  /* 0xfffff81006007981 */ /* 0x000ea2000c1e9900 */
[----:B------:R-:W-:-:S03]  /*01b0*/  MOV R17, UR11 ;  /* 0x0000000b00117c02 */ /* 0x000fc60008000f00 */
[----:B0-----:R-:W2:Y:S01]  /*01c0*/  LDG.E.CONSTANT R2, desc[UR16][R4.64+-0x8] ;  /* 0xfffff81004027981 */ /* 0x001ea2000c1e9900 */
[----:B------:R-:W-:-:S03]  /*01d0*/  IMAD.WIDE R16, R8, 0x4, R16 ;  /* 0x0000000408107825 */ /* 0x000fc600078e0210 */
[----:B------:R-:W3:Y:S04]  /*01e0*/  LDG.E.CONSTANT R10, desc[UR16][R6.64+-0x4] ;  /* 0xfffffc10060a7981 */ /* 0x000ee8000c1e9900 */
[----:B------:R-:W2:Y:S04]  /*01f0*/  LDG.E.CONSTANT R9, desc[UR16][R16.64+-0x8] ;  /* 0xfffff81010097981 */ /* 0x000ea8000c1e9900 */
[----:B------:R-:W3:Y:S04]  /*0200*/  LDG.E.CONSTANT R12, desc[UR16][R4.64+-0x4] ;  /* 0xfffffc10040c7981 */ /* 0x000ee8000c1e9900 */
[----:B------:R-:W3:Y:S04]  /*0210*/  LDG.E.CONSTANT R11, desc[UR16][R16.64+-0x4] ;  /* 0xfffffc10100b7981 */ /* 0x000ee8000c1e9900 */
[----:B------:R-:W4:Y:S04]  /*0220*/  LDG.E.CONSTANT R18, desc[UR16][R6.64] ;  /* 0x0000001006127981 */ /* 0x000f28000c1e9900 */
[----:B------:R-:W4:Y:S04]  /*0230*/  LDG.E.CONSTANT R20, desc[UR16][R4.64] ;  /* 0x0000001004147981 */ /* 0x000f28000c1e9900 */
[----:B------:R-:W4:Y:S04]  /*0240*/  LDG.E.CONSTANT R15, desc[UR16][R16.64] ;  /* 0x00000010100f7981 */ /* 0x000f28000c1e9900 */
[----:B------:R0:W5:Y:S04]  /*0250*/  LDG.E.CONSTANT R14, desc[UR16][R16.64+0x4] ;  /* 0x00000410100e7981 */ /* 0x000168000c1e9900 */
[----:B------:R-:W5:Y:S04]  /*0260*/  LDG.E.CONSTANT R3, desc[UR16][R6.64+0x4] ;  /* 0x0000041006037981 */ /* 0x000f68000c1e9900 */
[----:B------:R-:W5:Y:S01]  /*0270*/  LDG.E.CONSTANT R13, desc[UR16][R4.64+0x4] ;  /* 0x00000410040d7981 */ /* 0x000f62000c1e9900 */
[----:B------:R-:W-:-:S04]  /*0280*/  UIADD3 UR4, UPT, UPT, UR4, 0x4, URZ ;  /* 0x0000000404047890 */ /* 0x000fc8000fffe0ff */
[----:B------:R-:W-:Y:S01]  /*0290*/  UISETP.NE.AND UP0, UPT, UR4, 0x80, UPT ;  /* 0x000000800400788c */ /* 0x000fe2000bf05270 */
[----:B--2---:R-:W-:-:S04]  /*02a0*/  FFMA R9, R9, R0, R2 ;  /* 0x0000000009097223 */ /* 0x004fc80000000002 */
[----:B------:R-:W-:Y:S01]  /*02b0*/  FMUL R0, R9, 0.044714998453855514526 ;  /* 0x3d37271309007820 */ /* 0x000fe20000400000 */
[----:B---3--:R-:W-:-:S03]  /*02c0*/  FFMA R11, R11, R10, R12 ;  /* 0x0000000a0b0b7223 */ /* 0x008fc6000000000c */
[----:B------:R-:W-:Y:S01]  /*02d0*/  FMUL R0, R9, R0 ;  /* 0x0000000009007220 */ /* 0x000fe20000400000 */
[----:B------:R-:W-:-:S03]  /*02e0*/  FMUL R2, R11, 0.044714998453855514526 ;  /* 0x3d3727130b027820 */ /* 0x000fc60000400000 */
[----:B------:R-:W-:Y:S01]  /*02f0*/  FFMA R0, R9, R0, R9 ;  /* 0x0000000009007223 */ /* 0x000fe20000000009 */
[----:B------:R-:W-:-:S03]  /*0300*/  FMUL R12, R11, R2 ;  /* 0x000000020b0c7220 */ /* 0x000fc60000400000 */
[----:B------:R-:W-:Y:S01]  /*0310*/  FMUL R2, R0, 0.79788458347320556641 ;  /* 0x3f4c422a00027820 */ /* 0x000fe20000400000 */
[----:B----4-:R-:W-:-:S03]  /*0320*/  FFMA R10, R15, R18, R20 ;  /* 0x000000120f0a7223 */ /* 0x010fc60000000014 */
[----:B------:R-:W-:-:S06]  /*0330*/  FMUL R15, |R2|, 2.8853900432586669922 ;  /* 0x4038aa3b020f7820 */ /* 0x000fcc0000400200 */
[----:B------:R-:W1:Y:S01]  /*0340*/  MUFU.EX2 R15, R15 ;  /* 0x0000000f000f7308 */ /* 0x000e620000000800 */
[----:B0-----:R-:W-:Y:S01]  /*0350*/  FMUL R17, R10, 0.044714998453855514526 ;  /* 0x3d3727130a117820 */ /* 0x001fe20000400000 */
[----:B-----5:R-:W-:-:S03]  /*0360*/  FFMA R14, R14, R3, R13 ;  /* 0x000000030e0e7223 */ /* 0x020fc6000000000d */
[----:B------:R-:W-:Y:S01]  /*0370*/  FMUL R17, R10, R17 ;  /* 0x000000110a117220 */ /* 0x000fe20000400000 */
[----:B------:R-:W-:-:S03]  /*0380*/  FMUL R3, R14, 0.044714998453855514526 ;  /* 0x3d3727130e037820 */ /* 0x000fc60000400000 */
[----:B------:R-:W-:Y:S01]  /*0390*/  FFMA R16, R10, R17, R10 ;  /* 0x000000110a107223 */ /* 0x000fe2000000000a */
[----:B------:R-:W-:Y:S01]  /*03a0*/  FMUL R3, R14, R3 ;  /* 0x000000030e037220 */ /* 0x000fe20000400000 */
[----:B------:R-:W-:Y:S02]  /*03b0*/  FFMA R12, R11, R12, R11 ;  /* 0x0000000c0b0c7223 */ /* 0x000fe4000000000b */
[----:B------:R-:W-:Y:S01]  /*03c0*/  FMUL R16, R16, 0.79788458347320556641 ;  /* 0x3f4c422a10107820 */ /* 0x000fe20000400000 */
[----:B------:R-:W-:Y:S01]  /*03d0*/  FFMA R3, R14, R3, R14 ;  /* 0x000000030e037223 */ /* 0x000fe2000000000e */
[----:B-1----:R-:W-:Y:S01]  /*03e0*/  FADD R13, R15, 1 ;  /* 0x3f8000000f0d7421 */ /* 0x002fe20000000000 */
[----:B------:R-:W-:Y:S02]  /*03f0*/  FMUL R12, R12, 0.79788458347320556641 ;  /* 0x3f4c422a0c0c7820 */ /* 0x000fe40000400000 */
[----:B------:R-:W-:Y:S01]  /*0400*/  FMUL R15, R3, 0.79788458347320556641 ;  /* 0x3f4c422a030f7820 */ /* 0x000fe20000400000 */
[----:B------:R-:W-:Y:S01]  /*0410*/  FMUL R0, |R16|, 2.8853900432586669922 ;  /* 0x4038aa3b10007820 */ /* 0x000fe20000400200 */
[----:B------:R-:W-:-:S02]  /*0420*/  FMUL R17, |R12|, 2.8853900432586669922 ;  /* 0x4038aa3b0c117820 */ /* 0x000fc40000400200 */
[----:B------:R-:W-:Y:S01]  /*0430*/  FMUL R19, |R15|, 2.8853900432586669922 ;  /* 0x4038aa3b0f137820 */ /* 0x000fe20000400200 */
[----:B------:R-:W-:Y:S01]  /*0440*/  MUFU.RCP R20, R13 ;  /* 0x0000000d00147308 */ /* 0x000fe20000001000 */
[----:B------:R-:W-:Y:S01]  /*0450*/  MOV R3, 0x3c80f082 ;  /* 0x3c80f08200037802 */ /* 0x000fe20000000f00 */
[----:B------:R-:W-:-:S06]  /*0460*/  FMUL R21, R2, R2 ;  /* 0x0000000202157220 */ /* 0x000fcc0000400000 */
[----:B------:R-:W0:Y:S08]  /*0470*/  MUFU.EX2 R0, R0 ;  /* 0x0000000000007308 */ /* 0x000e300000000800 */
[----:B------:R1:W2:Y:S08]  /*0480*/  MUFU.EX2 R18, R17 ;  /* 0x0000001100127308 */ /* 0x0002b00000000800 */
[----:B------:R-:W3:Y:S01]  /*0490*/  MUFU.EX2 R19, R19 ;  /* 0x0000001300137308 */ /* 0x000ee20000000800 */
[----:B-1----:R-:W-:-:S02]  /*04a0*/  HFMA2 R17, -RZ, RZ, 1.875, 0 ;  /* 0x3f800000ff117431 */ /* 0x002fc400000001ff */
[----:B------:R-:W-:Y:S01]  /*04b0*/  FFMA R22, R21, R3, -0.052303962409496307373 ;  /* 0xbd563cae15167423 */ /* 0x000fe20000000003 */
[----:B0-----:R-:W-:-:S03]  /*04c0*/  FADD R25, R0, 1 ;  /* 0x3f80000000197421 */ /* 0x001fc60000000000 */
[C---:B------:R-:W-:Y:S01]  /*04d0*/  FFMA R22, R21.reuse, R22, 0.1331529766321182251 ;  /* 0x3e08594115167423 */ /* 0x040fe20000000016 */
[----:B------:R-:W-:Y:S01]  /*04e0*/  FSETP.GE.AND P1, PT, |R2|, 0.60000002384185791016, PT ;  /* 0x3f19999a0200780b */ /* 0x000fe20003f26200 */
[----:B--2---:R-:W-:Y:S02]  /*04f0*/  FADD R18, R18, 1 ;  /* 0x3f80000012127421 */ /* 0x004fe40000000000 */
[----:B------:R-:W-:Y:S01]  /*0500*/  FFMA R0, R21, R22, -0.33332768082618713379 ;  /* 0xbeaaa9ed15007423 */ /* 0x000fe20000000016 */
[----:B------:R-:W-:Y:S01]  /*0510*/  FFMA R20, R20, -2, R17 ;  /* 0xc000000014147823 */ /* 0x000fe20000000011 */
[----:B------:R-:W-:Y:S01]  /*0520*/  FSETP.GE.AND P0, PT, |R2|, 9.010913848876953125, PT ;  /* 0x41102cb40200780b */ /* 0x000fe20003f06200 */
[----:B---3--:R-:W-:-:S03]  /*0530*/  FADD R22, R19, 1 ;  /* 0x3f80000013167421 */ /* 0x008fc60000000000 */
[----:B------:R-:W-:Y:S01]  /*0540*/  FSEL R13, R20, 1, !P0 ;  /* 0x3f800000140d7808 */ /* 0x000fe20004000000 */
[----:B------:R-:W0:Y:S01]  /*0550*/  MUFU.RCP R18, R18 ;  /* 0x0000001200127308 */ /* 0x000e220000001000 */
[----:B------:R-:W-:Y:S01]  /*0560*/  FFMA R23, R21, R0, RZ ;  /* 0x0000000015177223 */ /* 0x000fe200000000ff */
[----:B------:R-:W-:Y:S01]  /*0570*/  FMUL R21, R12, R12 ;  /* 0x0000000c0c157220 */ /* 0x000fe20000400000 */
[----:B------:R-:W-:-:S05]  /*0580*/  FMUL R24, R16, R16 ;  /* 0x0000001010187220 */ /* 0x000fca0000400000 */
[----:B------:R-:W1:Y:S01]  /*0590*/  MUFU.RCP R20, R25 ;  /* 0x0000001900147308 */ /* 0x000e620000001000 */
[----:B------:R-:W-:Y:S01]  /*05a0*/  FMUL R0, R15, R15 ;  /* 0x0000000f0f007220 */ /* 0x000fe20000400000 */
[----:B------:R-:W-:-:S06]  /*05b0*/  LOP3.LUT R13, R13, 0x80000000, R2, 0xb8, !PT ;  /* 0x800000000d0d7812 */ /* 0x000fcc00078eb802 */
[----:B------:R-:W2:Y:S01]  /*05c0*/  MUFU.RCP R22, R22 ;  /* 0x0000001600167308 */ /* 0x000ea20000001000 */
[----:B------:R-:W-:Y:S01]  /*05d0*/  @!P1 FFMA R13, R2, R23, R2 ;  /* 0x00000017020d9223 */ /* 0x000fe20000000002 */
[CC--:B------:R-:W-:Y:S01]  /*05e0*/  FFMA R2, R21.reuse, R3.reuse, -0.052303962409496307373 ;  /* 0xbd563cae15027423 */ /* 0x0c0fe20000000003 */
[-C--:B------:R-:W-:Y:S01]  /*05f0*/  FFMA R19, R24, R3.reuse, -0.052303962409496307373 ;  /* 0xbd563cae18137423 */ /* 0x080fe20000000003 */
[----:B------:R-:W-:Y:S02]  /*0600*/  FFMA R23, R0, R3, -0.052303962409496307373 ;  /* 0xbd563cae00177423 */ /* 0x000fe40000000003 */
[----:B------:R-:W-:Y:S01]  /*0610*/  FFMA R2, R21, R2, 0.1331529766321182251 ;  /* 0x3e08594115027423 */ /* 0x000fe20000000002 */
[----:B------:R-:W-:Y:S01]  /*0620*/  FFMA R19, R24, R19, 0.1331529766321182251 ;  /* 0x3e08594118137423 */ /* 0x000fe20000000013 */
[----:B------:R-:W-:Y:S01]  /*0630*/  FFMA R23, R0, R23, 0.1331529766321182251 ;  /* 0x3e08594100177423 */ /* 0x000fe20000000017 */
[----:B------:R-:W-:Y:S02]  /*0640*/  FSETP.GE.AND P1, PT, |R12|, 0.60000002384185791016, PT ;  /* 0x3f19999a0c00780b */ /* 0x000fe40003f26200 */
[----:B------:R-:W-:-:S02]  /*0650*/  FSETP.GE.AND P3, PT, |R16|, 0.60000002384185791016, PT ;  /* 0x3f19999a1000780b */ /* 0x000fc40003f66200 */
[----:B------:R-:W-:Y:S01]  /*0660*/  FSETP.GE.AND P5, PT, |R15|, 0.60000002384185791016, PT ;  /* 0x3f19999a0f00780b */ /* 0x000fe20003fa6200 */
[----:B------:R-:W-:Y:S01]  /*0670*/  FFMA R2, R21, R2, -0.33332768082618713379 ;  /* 0xbeaaa9ed15027423 */ /* 0x000fe20000000002 */
[----:B------:R-:W-:Y:S01]  /*0680*/  FFMA R3, R24, R19, -0.33332768082618713379 ;  /* 0xbeaaa9ed18037423 */ /* 0x000fe20000000013 */
[----:B------:R-:W-:Y:S01]  /*0690*/  FFMA R23, R0, R23, -0.33332768082618713379 ;  /* 0xbeaaa9ed00177423 */ /* 0x000fe20000000017 */
[--C-:B0-----:R-:W-:Y:S01]  /*06a0*/  FFMA R18, R18, -2, R17.reuse ;  /* 0xc000000012127823 */ /* 0x101fe20000000011 */
[--C-:B-1----:R-:W-:Y:S01]  /*06b0*/  FFMA R20, R20, -2, R17.reuse ;  /* 0xc000000014147823 */ /* 0x102fe20000000011 */
[----:B--2---:R-:W-:Y:S01]  /*06c0*/  FFMA R22, R22, -2, R17 ;  /* 0xc000000016167823 */ /* 0x004fe20000000011 */
[----:B------:R-:W-:Y:S02]  /*06d0*/  FSETP.GE.AND P0, PT, |R12|, 9.010913848876953125, PT ;  /* 0x41102cb40c00780b */ /* 0x000fe40003f06200 */
[----:B------:R-:W-:Y:S02]  /*06e0*/  FSETP.GE.AND P2, PT, |R16|, 9.010913848876953125, PT ;  /* 0x41102cb41000780b */ /* 0x000fe40003f46200 */
[----:B------:R-:W-:Y:S01]  /*06f0*/  FSETP.GE.AND P4, PT, |R15|, 9.010913848876953125, PT ;  /* 0x41102cb40f00780b */ /* 0x000fe20003f86200 */
[----:B------:R-:W-:Y:S01]  /*0700*/  FFMA R19, R21, R2, RZ ;  /* 0x0000000215137223 */ /* 0x000fe200000000ff */
[----:B------:R-:W-:Y:S01]  /*0710*/  FFMA R21, R24, R3, RZ ;  /* 0x0000000318157223 */ /* 0x000fe200000000ff */
[----:B------:R-:W-:Y:S01]  /*0720*/  FFMA R0, R0, R23, RZ ;  /* 0x0000001700007223 */ /* 0x000fe200000000ff */
[----:B------:R-:W-:-:S02]  /*0730*/  FSEL R3, R18, 1, !P0 ;  /* 0x3f80000012037808 */ /* 0x000fc40004000000 */
[----:B------:R-:W-:Y:S02]  /*0740*/  FSEL R23, R20, 1, !P2 ;  /* 0x3f80000014177808 */ /* 0x000fe40005000000 */
[----:B------:R-:W-:Y:S02]  /*0750*/  FSEL R22, R22, 1, !P4 ;  /* 0x3f80000016167808 */ /* 0x000fe40006000000 */
[--C-:B------:R-:W-:Y:S01]  /*0760*/  LOP3.LUT R17, R3, 0x80000000, R12.reuse, 0xb8, !PT ;  /* 0x8000000003117812 */ /* 0x100fe200078eb80c */
[----:B------:R-:W-:Y:S01]  /*0770*/  @!P1 FFMA R17, R12, R19, R12 ;  /* 0x000000130c119223 */ /* 0x000fe2000000000c */
[--C-:B------:R-:W-:Y:S01]  /*0780*/  LOP3.LUT R23, R23, 0x80000000, R16.reuse, 0xb8, !PT ;  /* 0x8000000017177812 */ /* 0x100fe200078eb810 */
[----:B------:R-:W-:Y:S01]  /*0790*/  @!P3 FFMA R23, R16, R21, R16 ;  /* 0x000000151017b223 */ /* 0x000fe20000000010 */
[--C-:B------:R-:W-:Y:S01]  /*07a0*/  LOP3.LUT R22, R22, 0x80000000, R15.reuse, 0xb8, !PT ;  /* 0x8000000016167812 */ /* 0x100fe200078eb80f */
[----:B------:R-:W-:Y:S01]  /*07b0*/  @!P5 FFMA R22, R15, R0, R15 ;  /* 0x000000000f16d223 */ /* 0x000fe2000000000f */
[----:B------:R-:W-:Y:S01]  /*07c0*/  MOV R2, UR8 ;  /* 0x0000000800027c02 */ /* 0x000fe20008000f00 */
[----:B------:R-:W-:Y:S01]  /*07d0*/  FADD R18, R13, 1 ;  /* 0x3f8000000d127421 */ /* 0x000fe20000000000 */
[----:B------:R-:W-:Y:S01]  /*07e0*/  MOV R3, UR9 ;  /* 0x0000000900037c02 */ /* 0x000fe20008000f00 */
[----:B------:R-:W-:Y:S01]  /*07f0*/  FMUL R9, R9, 0.5 ;  /* 0x3f00000009097820 */ /* 0x000fe20000400000 */
[----:B------:R-:W-:Y:S01]  /*0800*/  FMUL R11, R11, 0.5 ;  /* 0x3f0000000b0b7820 */ /* 0x000fe20000400000 */
[----:B------:R-:W-:Y:S01]  /*0810*/  FMUL R10, R10, 0.5 ;  /* 0x3f0000000a0a7820 */ /* 0x000fe20000400000 */
[----:B------:R-:W-:Y:S01]  /*0820*/  FMUL R14, R14, 0.5 ;  /* 0x3f0000000e0e7820 */ /* 0x000fe20000400000 */
[----:B------:R-:W-:Y:S01]  /*0830*/  FADD R0, R17, 1 ;  /* 0x3f80000011007421 */ /* 0x000fe20000000000 */
[----:B------:R-:W-:Y:S01]  /*0840*/  FADD R23, R23, 1 ;  /* 0x3f80000017177421 */ /* 0x000fe20000000000 */
[----:B------:R-:W-:Y:S01]  /*0850*/  FADD R13, R22, 1 ;  /* 0x3f800000160d7421 */ /* 0x000fe20000000000 */
[----:B------:R-:W-:Y:S01]  /*0860*/  FMUL R9, R9, R18 ;  /* 0x0000001209097220 */ /* 0x000fe20000400000 */
[----:B------:R-:W-:-:S04]  /*0870*/  IMAD.WIDE R2, R8, 0x4, R2 ;  /* 0x0000000408027825 */ /* 0x000fc800078e0202 */
[----:B------:R-:W-:Y:S01]  /*0880*/  FMUL R11, R11, R0 ;  /* 0x000000000b0b7220 */ /* 0x000fe20000400000 */
[----:B------:R-:W-:Y:S01]  /*0890*/  FMUL R23, R10, R23 ;  /* 0x000000170a177220 */ /* 0x000fe20000400000 */
[----:B------:R-:W-:Y:S01]  /*08a0*/  FMUL R13, R14, R13 ;  /* 0x0000000d0e0d7220 */ /* 0x000fe20000400000 */
[----:B------:R0:W-:Y:S04]  /*08b0*/  STG.E desc[UR16][R2.64+-0x8], R9 ;  /* 0xfffff80902007986 */ /* 0x0001e8000c101910 */
[----:B------:R0:W-:Y:S04]  /*08c0*/  STG.E desc[UR16][R2.64+-0x4], R11 ;  /* 0xfffffc0b02007986 */ /* 0x0001e8000c101910 */
[----:B------:R0:W-:Y:S04]  /*08d0*/  STG.E desc[UR16][R2.64], R23 ;  /* 0x0000001702007986 */ /* 0x0001e8000c101910 */
[----:B------:R0:W-:Y:S01]  /*08e0*/  STG.E desc[UR16][R2.64+0x4], R13 ;  /* 0x0000040d02007986 */ /* 0x0001e2000c101910 */
[----:B------:R-:W-:-:S02]  /*08f0*/  IADD3 R6, P0, PT, R6, 0x10, RZ ;  /* 0x0000001006067810 */ /* 0x000fc40007f1e0ff */
[----:B------:R-:W-:Y:S02]  /*0900*/  IADD3 R4, P1, PT, R4, 0x10, RZ ;  /* 0x0000001004047810 */ /* 0x000fe40007f3e0ff */
[----:B------:R-:W-:Y:S02]  /*0910*/  IADD3.X R7, PT, PT, RZ, R7, RZ, P0, !PT ;  /* 0x00000007ff077210 */ /* 0x000fe400007fe4ff */
[----:B------:R-:W-:Y:S02]  /*0920*/  IADD3.X R5, PT, PT, RZ, R5, RZ, P1, !PT ;  /* 0x00000005ff057210 */ /* 0x000fe40000ffe4ff */
[----:B------:R-:W-:Y:S01]  /*0930*/  IADD3 R8, PT, PT, R8, 0x4, RZ ;  /* 0x0000000408087810 */ /* 0x000fe20007ffe0ff */
[----:B------:R-:W-:Y:S06]  /*0940*/  BRA.U UP0, `(.L_x_14) ;  /* 0xfffffff900107547 */ /* 0x000fec000b83ffff */
[----:B------:R-:W-:Y:S05]  /*0950*/  EXIT ;  /* 0x000000000000794d */ /* 0x000fea0003800000 */
.L_x_15:
        /* <DEDUP_REMOVED lines=10> */
.L_x_36:


//--------------------- .text._Z16mlp_ground_truthPKfS0_S0_Pfi --------------------------
	.section	.text._Z16mlp_ground_truthPKfS0_S0_Pfi,"ax",@progbits
	.align	128
        .global         _Z16mlp_ground_truthPKfS0_S0_Pfi
        .type           _Z16mlp_ground_truthPKfS0_S0_Pfi,@function
        .size           _Z16mlp_ground_truthPKfS0_S0_Pfi,(.L_x_37 - _Z16mlp_ground_truthPKfS0_S0_Pfi)
        .other          _Z16mlp_ground_truthPKfS0_S0_Pfi,@"STO_CUDA_ENTRY STV_DEFAULT"
_Z16mlp_ground_truthPKfS0_S0_Pfi:
.text._Z16mlp_ground_truthPKfS0_S0_Pfi:
[----:B------:R-:W0:Y:S01]  /*0000*/  LDC R1, c[0x0][0x37c] ;  /* 0x0000df00ff017b82 */ /* 0x000e220000000800 */
[----:B------:R-:W1:Y:S07]  /*0010*/  S2R R5, SR_TID.X ;  /* 0x0000000000057919 */ /* 0x000e6e0000002100 */
[----:B------:R-:W1:Y:S01]  /*0020*/  S2UR UR4, SR_CTAID.X ;  /* 0x00000000000479c3 */ /* 0x000e620000002500 */
[----:B------:R-:W2:Y:S01]  /*0030*/  LDCU UR5, c[0x0][0x3a0] ;  /* 0x00007400ff0577ac */ /* 0x000ea20008000800 */
[----:B0-----:R-:W-:-:S06]  /*0040*/  IADD3 R1, PT, PT, R1, -0x800, RZ ;  /* 0xfffff80001017810 */ /* 0x001fcc0007ffe0ff */
[----:B------:R-:W1:Y:S02]  /*0050*/  LDC R0, c[0x0][0x360] ;  /* 0x0000d800ff007b82 */ /* 0x000e640000000800 */
[----:B-1----:R-:W-:-:S05]  /*0060*/  IMAD R0, R0, UR4, R5 ;  /* 0x0000000400007c24 */ /* 0x002fca000f8e0205 */
[----:B--2---:R-:W-:-:S13]  /*0070*/  ISETP.GE.AND P0, PT, R0, UR5, PT ;  /* 0x0000000500007c0c */ /* 0x004fda000bf06270 */
[----:B------:R-:W-:Y:S05]  /*0080*/  @P0 EXIT ;  /* 0x000000000000094d */ /* 0x000fea0003800000 */
[----:B------:R-:W0:Y:S01]  /*0090*/  LDC R0, c[0x0][0x360] ;  /* 0x0000d800ff007b82 */ /* 0x000e220000000800 */
[----:B------:R-:W1:Y:S07]  /*00a0*/  LDCU.64 UR10, c[0x0][0x358] ;  /* 0x00006b00ff0a77ac */ /* 0x000e6e0008000a00 */
[----:B------:R-:W2:Y:S01]  /*00b0*/  LDC.64 R2, c[0x0][0x380] ;  /* 0x0000e000ff027b82 */ /* 0x000ea20000000a00 */
[----:B0-----:R-:W-:-:S05]  /*00c0*/  IMAD R0, R0, UR4, R5 ;  /* 0x0000000400007c24 */ /* 0x001fca000f8e0205 */
[----:B------:R-:W-:-:S05]  /*00d0*/  SHF.L.U32 R5, R0, 0x7, RZ ;  /* 0x0000000700057819 */ /* 0x000fca00000006ff */
[----:B--2---:R-:W-:-:S05]  /*00e0*/  IMAD.WIDE R2, R5, 0x4, R2 ;  /* 0x0000000405027825 */ /* 0x004fca00078e0202 */
[----:B-1----:R0:W5:Y:S04]  /*00f0*/  LDG.E.CONSTANT R4, desc[UR10][R2.64+0x1fc] ;  /* 0x0001fc0a02047981 */ /* 0x002168000c1e9900 */
[----:B------:R0:W5:Y:S04]  /*0100*/  LDG.E.CONSTANT R0, desc[UR10][R2.64] ;  /* 0x0000000a02007981 */ /* 0x000168000c1e9900 */
        /* <DEDUP_REMOVED lines=125> */
[----:B------:R0:W5:Y:S01]  /*08e0*/  LDG.E.CONSTANT R130, desc[UR10][R2.64+0x1f8] ;  /* 0x0001f80a02827981 */ /* 0x000162000c1e9900 */
[----:B------:R-:W-:-:S07]  /*08f0*/  HFMA2 R131, -RZ, RZ, 0, 0 ;  /* 0x00000000ff837431 */ /* 0x000fce00000001ff */
.L_x_16:
[----:B0-----:R-:W0:Y:S02]  /*0900*/  LDC.64 R2, c[0x0][0x388] ;  /* 0x0000e200ff027b82 */ /* 0x001e240000000a00 */
[----:B0-----:R-:W-:-:S05]  /*0910*/  IMAD.WIDE.U32 R2, R131, 0x4, R2 ;  /* 0x0000000483027825 */ /* 0x001fca00078e0002 */
[----:B------:R-:W2:Y:S04]  /*0920*/  LDG.E.CONSTANT R145, desc[UR10][R2.64] ;  /* 0x0000000a02917981 */ /* 0x000ea8000c1e9900 */
[----:B------:R-:W3:Y:S04]  /*0930*/  LDG.E.CONSTANT R144, desc[UR10][R2.64+0x800] ;  /* 0x0008000a02907981 */ /* 0x000ee8000c1e9900 */
[----:B------:R-:W4:Y:S04]  /*0940*/  LDG.E.CONSTANT R146, desc[UR10][R2.64+0x1000] ;  /* 0x0010000a02927981 */ /* 0x000f28000c1e9900 */
        /* <DEDUP_REMOVED lines=22> */
[----:B------:R-:W4:Y:S01]  /*0ab0*/  LDG.E.CONSTANT R157, desc[UR10][R2.64+0xe000] ;  /* 0x00e0000a029d7981 */ /* 0x000f22000c1e9900 */
[----:B--2--5:R-:W-:-:S04]  /*0ac0*/  FFMA R142, R0, R145, RZ ;  /* 0x00000091008e7223 */ /* 0x024fc800000000ff */
[----:B---3--:R-:W-:Y:S02]  /*0ad0*/  FFMA R145, R5, R144, R142 ;  /* 0x0000009005917223 */ /* 0x008fe4000000008e */
[----:B------:R-:W2:Y:S02]  /*0ae0*/  LDG.E.CONSTANT R144, desc[UR10][R2.64+0x10800] ;  /* 0x0108000a02907981 */ /* 0x000ea4000c1e9900 */
[----:B----4-:R-:W-:-:S04]  /*0af0*/  FFMA R146, R6, R146, R145 ;  /* 0x0000009206927223 */ /* 0x010fc80000000091 */
[----:B------:R-:W-:Y:S02]  /*0b00*/  FFMA R147, R7, R147, R146 ;  /* 0x0000009307937223 */ /* 0x000fe40000000092 */
[----:B------:R-:W3:Y:S02]  /*0b10*/  LDG.E.CONSTANT R146, desc[UR10][R2.64+0xf800] ;  /* 0x00f8000a02927981 */ /* 0x000ee4000c1e9900 */
[----:B------:R-:W-:Y:S02]  /*0b20*/  FFMA R148, R8, R148, R147 ;  /* 0x0000009408947223 */ /* 0x000fe40000000093 */
[----:B------:R-:W4:Y:S02]  /*0b30*/  LDG.E.CONSTANT R147, desc[UR10][R2.64+0xf000] ;  /* 0x00f0000a02937981 */ /* 0x000f24000c1e9900 */
[----:B------:R-:W-:Y:S02]  /*0b40*/  FFMA R153, R9, R153, R148 ;  /* 0x0000009909997223 */ /* 0x000fe40000000094 */
[----:B------:R-:W2:Y:S02]  /*0b50*/  LDG.E.CONSTANT R148, desc[UR10][R2.64+0xe800] ;  /* 0x00e8000a02947981 */ /* 0x000ea4000c1e9900 */
[----:B------:R-:W-:-:S02]  /*0b60*/  FFMA R142, R10, R155, R153 ;  /* 0x0000009b0a8e7223 */ /* 0x000fc40000000099 */
[----:B------:R-:W3:Y:S02]  /*0b70*/  LDG.E.CONSTANT R153, desc[UR10][R2.64+0xc000] ;  /* 0x00c0000a02997981 */ /* 0x000ee4000c1e9900 */
[----:B------:R-:W-:Y:S02]  /*0b80*/  FFMA R145, R11, R156, R142 ;  /* 0x0000009c0b917223 */ /* 0x000fe4000000008e */
[----:B------:R-:W4:Y:S04]  /*0b90*/  LDG.E.CONSTANT R156, desc[UR10][R2.64+0xc800] ;  /* 0x00c8000a029c7981 */ /* 0x000f28000c1e9900 */
[----:B------:R-:W2:Y:S01]  /*0ba0*/  LDG.E.CONSTANT R155, desc[UR10][R2.64+0xd000] ;  /* 0x00d0000a029b7981 */ /* 0x000ea2000c1e9900 */
[----:B------:R-:W-:-:S03]  /*0bb0*/  FFMA R142, R12, R143, R145 ;  /* 0x0000008f0c8e7223 */ /* 0x000fc60000000091 */
        /* <DEDUP_REMOVED lines=20> */
[----:B------:R-:W2:Y:S04]  /*0d00*/  LDG.E.CONSTANT R135, desc[UR10][R2.64+0x15000] ;  /* 0x0150000a02877981 */ /* 0x000ea8000c1e9900 */
[----:B------:R-:W2:Y:S04]  /*0d10*/  LDG.E.CONSTANT R133, desc[UR10][R2.64+0x16000] ;  /* 0x0160000a02857981 */ /* 0x000ea8000c1e9900 */
[----:B------:R-:W2:Y:S01]  /*0d20*/  LDG.E.CONSTANT R132, desc[UR10][R2.64+0x16800] ;  /* 0x0168000a02847981 */ /* 0x000ea2000c1e9900 */
[----:B------:R-:W-:-:S04]  /*0d30*/  FFMA R159, R23, R150, R160 ;  /* 0x00000096179f7223 */ /* 0x000fc800000000a0 */
[----:B------:R-:W-:Y:S02]  /*0d40*/  FFMA R150, R24, R149, R159 ;  /* 0x0000009518967223 */ /* 0x000fe4000000009f */
[----:B------:R-:W2:Y:S02]  /*0d50*/  LDG.E.CONSTANT R159, desc[UR10][R2.64+0x1b000] ;  /* 0x01b0000a029f7981 */ /* 0x000ea4000c1e9900 */
[----:B------:R-:W-:Y:S02]  /*0d60*/  FFMA R149, R25, R152, R150 ;  /* 0x0000009819957223 */ /* 0x000fe40000000096 */
[----:B------:R-:W2:Y:S02]  /*0d70*/  LDG.E.CONSTANT R152, desc[UR10][R2.64+0x19800] ;  /* 0x0198000a02987981 */ /* 0x000ea4000c1e9900 */
[----:B------:R-:W-:Y:S02]  /*0d80*/  FFMA R150, R26, R151, R149 ;  /* 0x000000971a967223 */ /* 0x000fe40000000095 */
[----:B------:R-:W2:Y:S02]  /*0d90*/  LDG.E.CONSTANT R151, desc[UR10][R2.64+0x17000] ;  /* 0x0170000a02977981 */ /* 0x000ea4000c1e9900 */
[----:B------:R-:W-:-:S02]  /*0da0*/  FFMA R149, R27, R154, R150 ;  /* 0x0000009a1b957223 */ /* 0x000fc40000000096 */
[----:B------:R-:W2:Y:S02]  /*0db0*/  LDG.E.CONSTANT R154, desc[UR10][R2.64+0x1a800] ;  /* 0x01a8000a029a7981 */ /* 0x000ea4000c1e9900 */
[----:B---3--:R-:W-:Y:S02]  /*0dc0*/  FFMA R150, R28, R153, R149 ;  /* 0x000000991c967223 */ /* 0x008fe40000000095 */
[----:B------:R-:W3:Y:S02]  /*0dd0*/  LDG.E.CONSTANT R153, desc[UR10][R2.64+0x18000] ;  /* 0x0180000a02997981 */ /* 0x000ee4000c1e9900 */
[----:B----4-:R-:W-:Y:S02]  /*0de0*/  FFMA R149, R29, R156, R150 ;  /* 0x0000009c1d957223 */ /* 0x010fe40000000096 */
[----:B------:R-:W4:Y:S02]  /*0df0*/  LDG.E.CONSTANT R156, desc[UR10][R2.64+0x1b800] ;  /* 0x01b8000a029c7981 */ /* 0x000f24000c1e9900 */
[----:B--2---:R-:W-:-:S02]  /*0e00*/  FFMA R150, R30, R155, R149 ;  /* 0x0000009b1e967223 */ /* 0x004fc40000000095 */
[----:B------:R-:W2:Y:S02]  /*0e10*/  LDG.E.CONSTANT R155, desc[UR10][R2.64+0x19000] ;  /* 0x0190000a029b7981 */ /* 0x000ea4000c1e9900 */
[----:B------:R-:W-:-:S04]  /*0e20*/  FFMA R149, R31, R158, R150 ;  /* 0x0000009e1f957223 */ /* 0x000fc80000000096 */
[----:B------:R-:W-:Y:S02]  /*0e30*/  FFMA R150, R32, R157, R149 ;  /* 0x0000009d20967223 */ /* 0x000fe40000000095 */
[----:B------:R-:W4:Y:S02]  /*0e40*/  LDG.E.CONSTANT R157, desc[UR10][R2.64+0x1a000] ;  /* 0x01a0000a029d7981 */ /* 0x000f24000c1e9900 */
[----:B------:R-:W-:Y:S02]  /*0e50*/  FFMA R149, R33, R148, R150 ;  /* 0x0000009421957223 */ /* 0x000fe40000000096 */
[----:B------:R-:W3:Y:S02]  /*0e60*/  LDG.E.CONSTANT R148, desc[UR10][R2.64+0x17800] ;  /* 0x0178000a02947981 */ /* 0x000ee4000c1e9900 */
[----:B------:R-:W-:Y:S02]  /*0e70*/  FFMA R150, R34, R147, R149 ;  /* 0x0000009322967223 */ /* 0x000fe40000000095 */
[----:B------:R-:W4:Y:S02]  /*0e80*/  LDG.E.CONSTANT R149, desc[UR10][R2.64+0x1c000] ;  /* 0x01c0000a02957981 */ /* 0x000f24000c1e9900 */
[----:B------:R-:W-:-:S02]  /*0e90*/  FFMA R147, R35, R146, R150 ;  /* 0x0000009223937223 */ /* 0x000fc40000000096 */
[----:B------:R-:W2:Y:S02]  /*0ea0*/  LDG.E.CONSTANT R150, desc[UR10][R2.64+0x18800] ;  /* 0x0188000a02967981 */ /* 0x000ea4000c1e9900 */
[----:B------:R-:W-:Y:S02]  /*0eb0*/  FFMA R146, R36, R145, R147 ;  /* 0x0000009124927223 */ /* 0x000fe40000000093 */
[----:B------:R-:W4:Y:S02]  /*0ec0*/  LDG.E.CONSTANT R147, desc[UR10][R2.64+0x1d000] ;  /* 0x01d0000a02937981 */ /* 0x000f24000c1e9900 */
[----:B------:R-:W-:Y:S02]  /*0ed0*/  FFMA R145, R37, R144, R146 ;  /* 0x0000009025917223 */ /* 0x000fe40000000092 */
[----:B------:R-:W4:Y:S02]  /*0ee0*/  LDG.E.CONSTANT R146, desc[UR10][R2.64+0x1c800] ;  /* 0x01c8000a02927981 */ /* 0x000f24000c1e9900 */
[----:B------:R-:W-:-:S02]  /*0ef0*/  FFMA R144, R38, R143, R145 ;  /* 0x0000008f26907223 */ /* 0x000fc40000000091 */
[----:B------:R-:W4:Y:S02]  /*0f00*/  LDG.E.CONSTANT R145, desc[UR10][R2.64+0x1e000] ;  /* 0x01e0000a02917981 */ /* 0x000f24000c1e9900 */
        /* <DEDUP_REMOVED lines=21> */
[----:B------:R-:W4:Y:S04]  /*1060*/  LDG.E.CONSTANT R132, desc[UR10][R2.64+0x21800] ;  /* 0x0218000a02847981 */ /* 0x000f28000c1e9900 */
[----:B------:R-:W4:Y:S04]  /*1070*/  LDG.E.CONSTANT R135, desc[UR10][R2.64+0x22000] ;  /* 0x0220000a02877981 */ /* 0x000f28000c1e9900 */
[----:B------:R-:W4:Y:S01]  /*1080*/  LDG.E.CONSTANT R134, desc[UR10][R2.64+0x22800] ;  /* 0x0228000a02867981 */ /* 0x000f22000c1e9900 */
[----:B------:R-:W-:-:S03]  /*1090*/  FFMA R158, R50, R151, R161 ;  /* 0x00000097329e7223 */ /* 0x000fc600000000a1 */
[----:B------:R-:W4:Y:S01]  /*10a0*/  LDG.E.CONSTANT R161, desc[UR10][R2.64+0x3f800] ;  /* 0x03f8000a02a17981 */ /* 0x000f22000c1e9900 */
[----:B---3--:R-:W-:-:S03]  /*10b0*/  FFMA R151, R51, R148, R158 ;  /* 0x0000009433977223 */ /* 0x008fc6000000009e */
[----:B------:R-:W3:Y:S01]  /*10c0*/  LDG.E.CONSTANT R158, desc[UR10][R2.64+0x2e800] ;  /* 0x02e8000a029e7981 */ /* 0x000ee2000c1e9900 */
[----:B------:R-:W-:-:S03]  /*10d0*/  FFMA R148, R52, R153, R151 ;  /* 0x0000009934947223 */ /* 0x000fc60000000097 */
[----:B------:R-:W3:Y:S01]  /*10e0*/  LDG.E.CONSTANT R153, desc[UR10][R2.64+0x31000] ;  /* 0x0310000a02997981 */ /* 0x000ee2000c1e9900 */
[----:B--2---:R-:W-:-:S04]  /*10f0*/  FFMA R151, R53, R150, R148 ;  /* 0x0000009635977223 */ /* 0x004fc80000000094 */
[----:B------:R-:W-:Y:S02]  /*1100*/  FFMA R148, R54, R155, R151 ;  /* 0x0000009b36947223 */ /* 0x000fe40000000097 */
[----:B------:R-:W2:Y:S02]  /*1110*/  LDG.E.CONSTANT R155, desc[UR10][R2.64+0x30000] ;  /* 0x0300000a029b7981 */ /* 0x000ea4000c1e9900 */
[----:B------:R-:W-:Y:S02]  /*1120*/  FFMA R151, R55, R152, R148 ;  /* 0x0000009837977223 */ /* 0x000fe40000000094 */
[----:B------:R-:W2:Y:S02]  /*1130*/  LDG.E.CONSTANT R152, desc[UR10][R2.64+0x31800] ;  /* 0x0318000a02987981 */ /* 0x000ea4000c1e9900 */
[----:B----4-:R-:W-:Y:S02]  /*1140*/  FFMA R148, R56, R157, R151 ;  /* 0x0000009d38947223 */ /* 0x010fe40000000097 */
[----:B------:R-:W4:Y:S02]  /*1150*/  LDG.E.CONSTANT R157, desc[UR10][R2.64+0x2f000] ;  /* 0x02f0000a029d7981 */ /* 0x000f24000c1e9900 */
[----:B------:R-:W-:-:S02]  /*1160*/  FFMA R151, R57, R154, R148 ;  /* 0x0000009a39977223 */ /* 0x000fc40000000094 */
[----:B------:R-:W2:Y:S02]  /*1170*/  LDG.E.CONSTANT R154, desc[UR10][R2.64+0x30800] ;  /* 0x0308000a029a7981 */ /* 0x000ea4000c1e9900 */
[----:B------:R-:W-:-:S04]  /*1180*/  FFMA R148, R58, R159, R151 ;  /* 0x0000009f3a947223 */ /* 0x000fc80000000097 */
[----:B------:R-:W-:Y:S02]  /*1190*/  FFMA R151, R59, R156, R148 ;  /* 0x0000009c3b977223 */ /* 0x000fe40000000094 */
[----:B------:R-:W3:Y:S02]  /*11a0*/  LDG.E.CONSTANT R148, desc[UR10][R2.64+0x24800] ;  /* 0x0248000a02947981 */ /* 0x000ee4000c1e9900 */
[----:B------:R-:W-:Y:S02]  /*11b0*/  FFMA R150, R60, R149, R151 ;  /* 0x000000953c967223 */ /* 0x000fe40000000097 */
[----:B------:R-:W4:Y:S02]  /*11c0*/  LDG.E.CONSTANT R149, desc[UR10][R2.64+0x25000] ;  /* 0x0250000a02957981 */ /* 0x000f24000c1e9900 */
[----:B------:R-:W-:Y:S02]  /*11d0*/  FFMA R151, R61, R146, R150 ;  /* 0x000000923d977223 */ /* 0x000fe40000000096 */
[----:B------:R-:W2:Y:S02]  /*11e0*/  LDG.E.CONSTANT R146, desc[UR10][R2.64+0x25800] ;  /* 0x0258000a02927981 */ /* 0x000ea4000c1e9900 */
[----:B------:R-:W-:-:S02]  /*11f0*/  FFMA R150, R62, R147, R151 ;  /* 0x000000933e967223 */ /* 0x000fc40000000097 */
[----:B------:R-:W2:Y:S02]  /*1200*/  LDG.E.CONSTANT R147, desc[UR10][R2.64+0x26000] ;  /* 0x0260000a02937981 */ /* 0x000ea4000c1e9900 */
[----:B------:R-:W-:Y:S02]  /*1210*/  FFMA R151, R63, R144, R150 ;  /* 0x000000903f977223 */ /* 0x000fe40000000096 */
[----:B------:R-:W2:Y:S02]  /*1220*/  LDG.E.CONSTANT R144, desc[UR10][R2.64+0x26800] ;  /* 0x0268000a02907981 */ /* 0x000ea4000c1e9900 */
        /* <DEDUP_REMOVED lines=25> */
[----:B------:R-:W2:Y:S04]  /*13c0*/  LDG.E.CONSTANT R151, desc[UR10][R2.64+0x2d000] ;  /* 0x02d0000a02977981 */ /* 0x000ea8000c1e9900 */
[----:B------:R-:W2:Y:S04]  /*13d0*/  LDG.E.CONSTANT R150, desc[UR10][R2.64+0x2d800] ;  /* 0x02d8000a02967981 */ /* 0x000ea8000c1e9900 */
[----:B------:R-:W2:Y:S04]  /*13e0*/  LDG.E.CONSTANT R139, desc[UR10][R2.64+0x2e000] ;  /* 0x02e0000a028b7981 */ /* 0x000ea8000c1e9900 */
[----:B------:R-:W2:Y:S01]  /*13f0*/  LDG.E.CONSTANT R156, desc[UR10][R2.64+0x2f800] ;  /* 0x02f8000a029c7981 */ /* 0x000ea2000c1e9900 */
[----:B---3--:R-:W-:-:S04]  /*1400*/  FFMA R159, R77, R148, R160 ;  /* 0x000000944d9f7223 */ /* 0x008fc800000000a0 */
[----:B----4-:R-:W-:Y:S02]  /*1410*/  FFMA R148, R78, R149, R159 ;  /* 0x000000954e947223 */ /* 0x010fe4000000009f */
[----:B------:R-:W3:Y:S02]  /*1420*/  LDG.E.CONSTANT R159, desc[UR10][R2.64+0x3b000] ;  /* 0x03b0000a029f7981 */ /* 0x000ee4000c1e9900 */
[----:B--2---:R-:W-:-:S04]  /*1430*/  FFMA R149, R79, R146, R148 ;  /* 0x000000924f957223 */ /* 0x004fc80000000094 */
[----:B------:R-:W-:-:S04]  /*1440*/  FFMA R146, R80, R147, R149 ;  /* 0x0000009350927223 */ /* 0x000fc80000000095 */
[----:B------:R-:W-:-:S04]  /*1450*/  FFMA R147, R81, R144, R146 ;  /* 0x0000009051937223 */ /* 0x000fc80000000092 */
[----:B------:R-:W-:-:S04]  /*1460*/  FFMA R144, R82, R145, R147 ;  /* 0x0000009152907223 */ /* 0x000fc80000000093 */
[----:B------:R-:W-:-:S04]  /*1470*/  FFMA R145, R83, R142, R144 ;  /* 0x0000008e53917223 */ /* 0x000fc80000000090 */
[----:B------:R-:W-:-:S04]  /*1480*/  FFMA R142, R84, R143, R145 ;  /* 0x0000008f548e7223 */ /* 0x000fc80000000091 */
[----:B------:R-:W-:-:S04]  /*1490*/  FFMA R143, R85, R138, R142 ;  /* 0x0000008a558f7223 */ /* 0x000fc8000000008e */
[----:B------:R-:W-:Y:S02]  /*14a0*/  FFMA R138, R86, R141, R143 ;  /* 0x0000008d568a7223 */ /* 0x000fe4000000008f */
[----:B------:R-:W2:Y:S02]  /*14b0*/  LDG.E.CONSTANT R141, desc[UR10][R2.64+0x32000] ;  /* 0x0320000a028d7981 */ /* 0x000ea4000c1e9900 */
[----:B------:R-:W-:Y:S02]  /*14c0*/  FFMA R143, R87, R140, R138 ;  /* 0x0000008c578f7223 */ /* 0x000fe4000000008a */
[----:B------:R-:W4:Y:S02]  /*14d0*/  LDG.E.CONSTANT R138, desc[UR10][R2.64+0x32800] ;  /* 0x0328000a028a7981 */ /* 0x000f24000c1e9900 */
[----:B------:R-:W-:Y:S02]  /*14e0*/  FFMA R140, R88, R133, R143 ;  /* 0x00000085588c7223 */ /* 0x000fe4000000008f */
[----:B------:R-:W3:Y:S02]  /*14f0*/  LDG.E.CONSTANT R133, desc[UR10][R2.64+0x33000] ;  /* 0x0330000a02857981 */ /* 0x000ee4000c1e9900 */
[----:B------:R-:W-:-:S02]  /*1500*/  FFMA R143, R89, R132, R140 ;  /* 0x00000084598f7223 */ /* 0x000fc4000000008c */
[----:B------:R-:W3:Y:S02]  /*1510*/  LDG.E.CONSTANT R132, desc[UR10][R2.64+0x33800] ;  /* 0x0338000a02847981 */ /* 0x000ee4000c1e9900 */
[----:B------:R-:W-:Y:S02]  /*1520*/  FFMA R140, R90, R135, R143 ;  /* 0x000000875a8c7223 */ /* 0x000fe4000000008f */
[----:B------:R-:W3:Y:S02]  /*1530*/  LDG.E.CONSTANT R135, desc[UR10][R2.64+0x34000] ;  /* 0x0340000a02877981 */ /* 0x000ee4000c1e9900 */
        /* <DEDUP_REMOVED lines=23> */
[----:B------:R-:W3:Y:S04]  /*16b0*/  LDG.E.CONSTANT R149, desc[UR10][R2.64+0x3a000] ;  /* 0x03a0000a02957981 */ /* 0x000ee8000c1e9900 */
[----:B------:R-:W3:Y:S04]  /*16c0*/  LDG.E.CONSTANT R156, desc[UR10][R2.64+0x3a800] ;  /* 0x03a8000a029c7981 */ /* 0x000ee8000c1e9900 */
[----:B------:R-:W3:Y:S01]  /*16d0*/  LDG.E.CONSTANT R154, desc[UR10][R2.64+0x3b800] ;  /* 0x03b8000a029a7981 */ /* 0x000ee2000c1e9900 */
[----:B------:R-:W-:-:S03]  /*16e0*/  FFMA R163, R103, R152, R148 ;  /* 0x0000009867a37223 */ /* 0x000fc60000000094 */
[----:B------:R-:W3:Y:S04]  /*16f0*/  LDG.E.CONSTANT R157, desc[UR10][R2.64+0x3c000] ;  /* 0x03c0000a029d7981 */ /* 0x000ee8000c1e9900 */
[----:B------:R-:W3:Y:S04]  /*1700*/  LDG.E.CONSTANT R152, desc[UR10][R2.64+0x3c800] ;  /* 0x03c8000a02987981 */ /* 0x000ee8000c1e9900 */
[----:B------:R-:W3:Y:S04]  /*1710*/  LDG.E.CONSTANT R155, desc[UR10][R2.64+0x3d000] ;  /* 0x03d0000a029b7981 */ /* 0x000ee8000c1e9900 */
[----:B------:R-:W3:Y:S04]  /*1720*/  LDG.E.CONSTANT R150, desc[UR10][R2.64+0x3d800] ;  /* 0x03d8000a02967981 */ /* 0x000ee8000c1e9900 */
[----:B------:R-:W3:Y:S04]  /*1730*/  LDG.E.CONSTANT R153, desc[UR10][R2.64+0x3e000] ;  /* 0x03e0000a02997981 */ /* 0x000ee8000c1e9900 */
[----:B------:R-:W3:Y:S04]  /*1740*/  LDG.E.CONSTANT R148, desc[UR10][R2.64+0x3e800] ;  /* 0x03e8000a02947981 */ /* 0x000ee8000c1e9900 */
[----:B------:R0:W3:Y:S01]  /*1750*/  LDG.E.CONSTANT R151, desc[UR10][R2.64+0x3f000] ;  /* 0x03f0000a02977981 */ /* 0x0000e2000c1e9900 */
[----:B--2---:R-:W-:-:S04]  /*1760*/  FFMA R158, R104, R141, R163 ;  /* 0x0000008d689e7223 */ /* 0x004fc800000000a3 */
[----:B----4-:R-:W-:-:S04]  /*1770*/  FFMA R141, R105, R138, R158 ;  /* 0x0000008a698d7223 */ /* 0x010fc8000000009e */
[----:B---3--:R-:W-:-:S04]  /*1780*/  FFMA R138, R106, R133, R141 ;  /* 0x000000856a8a7223 */ /* 0x008fc8000000008d */
[----:B------:R-:W-:-:S04]  /*1790*/  FFMA R133, R107, R132, R138 ;  /* 0x000000846b857223 */ /* 0x000fc8000000008a */
[----:B------:R-:W-:-:S04]  /*17a0*/  FFMA R132, R108, R135, R133 ;  /* 0x000000876c847223 */ /* 0x000fc80000000085 */
[----:B------:R-:W-:-:S04]  /*17b0*/  FFMA R133, R109, R134, R132 ;  /* 0x000000866d857223 */ /* 0x000fc80000000084 */
[----:B------:R-:W-:-:S04]  /*17c0*/  FFMA R132, R110, R137, R133 ;  /* 0x000000896e847223 */ /* 0x000fc80000000085 */
[----:B------:R-:W-:-:S04]  /*17d0*/  FFMA R133, R111, R136, R132 ;  /* 0x000000886f857223 */ /* 0x000fc80000000084 */
[----:B------:R-:W-:-:S04]  /*17e0*/  FFMA R132, R112, R143, R133 ;  /* 0x0000008f70847223 */ /* 0x000fc80000000085 */
[----:B------:R-:W-:-:S04]  /*17f0*/  FFMA R133, R113, R140, R132 ;  /* 0x0000008c71857223 */ /* 0x000fc80000000084 */
[----:B0-----:R-:W-:-:S04]  /*1800*/  FFMA R2, R114, R139, R133 ;  /* 0x0000008b72027223 */ /* 0x001fc80000000085 */
[----:B------:R-:W-:-:S04]  /*1810*/  FFMA R3, R115, R142, R2 ;  /* 0x0000008e73037223 */ /* 0x000fc80000000002 */
        /* <DEDUP_REMOVED lines=16> */
[----:B------:R-:W-:-:S04]  /*1920*/  FMUL R2, R3, 0.044714998453855514526 ;  /* 0x3d37271303027820 */ /* 0x000fc80000400000 */
[----:B------:R-:W-:-:S04]  /*1930*/  FMUL R2, R3, R2 ;  /* 0x0000000203027220 */ /* 0x000fc80000400000 */
[----:B------:R-:W-:-:S04]  /*1940*/  FFMA R2, R3, R2, R3 ;  /* 0x0000000203027223 */ /* 0x000fc80000000003 */
[----:B------:R-:W-:-:S04]  /*1950*/  FMUL R132, R2, 0.79788458347320556641 ;  /* 0x3f4c422a02847820 */ /* 0x000fc80000400000 */
[----:B------:R-:W-:-:S06]  /*1960*/  FMUL R2, |R132|, 2.8853900432586669922 ;  /* 0x4038aa3b84027820 */ /* 0x000fcc0000400200 */
[----:B------:R-:W0:Y:S01]  /*1970*/  MUFU.EX2 R2, R2 ;  /* 0x0000000200027308 */ /* 0x000e220000000800 */
[----:B------:R-:W-:Y:S01]  /*1980*/  MOV R136, 0x3c80f082 ;  /* 0x3c80f08200887802 */ /* 0x000fe20000000f00 */
[----:B------:R-:W-:Y:S01]  /*1990*/  FMUL R137, R132, R132 ;  /* 0x0000008484897220 */ /* 0x000fe20000400000 */
[----:B0-----:R-:W-:-:S06]  /*19a0*/  FADD R133, R2, 1 ;  /* 0x3f80000002857421 */ /* 0x001fcc0000000000 */
[----:B------:R-:W0:Y:S01]  /*19b0*/  MUFU.RCP R133, R133 ;  /* 0x0000008500857308 */ /* 0x000e220000001000 */
[C---:B------:R-:W-:Y:S01]  /*19c0*/  FFMA R136, R137.reuse, R136, -0.052303962409496307373 ;  /* 0xbd563cae89887423 */ /* 0x040fe20000000088 */
[----:B------:R-:W-:Y:S02]  /*19d0*/  MOV R134, 0x3f800000 ;  /* 0x3f80000000867802 */ /* 0x000fe40000000f00 */
[C---:B------:R-:W-:Y:S01]  /*19e0*/  FSETP.GE.AND P1, PT, |R132|.reuse, 0.60000002384185791016, PT ;  /* 0x3f19999a8400780b */ /* 0x040fe20003f26200 */
[----:B------:R-:W-:Y:S01]  /*19f0*/  FFMA R136, R137, R136, 0.1331529766321182251 ;  /* 0x3e08594189887423 */ /* 0x000fe20000000088 */
[----:B------:R-:W-:-:S03]  /*1a00*/  FSETP.GE.AND P0, PT, |R132|, 9.010913848876953125, PT ;  /* 0x41102cb48400780b */ /* 0x000fc60003f06200 */
[----:B------:R-:W-:Y:S01]  /*1a10*/  FFMA R2, R137, R136, -0.33332768082618713379 ;  /* 0xbeaaa9ed89027423 */ /* 0x000fe20000000088 */
[----:B0-----:R-:W-:-:S03]  /*1a20*/  FFMA R134, R133, -2, R134 ;  /* 0xc000000085867823 */ /* 0x001fc60000000086 */
[----:B------:R-:W-:Y:S02]  /*1a30*/  FFMA R137, R137, R2, RZ ;  /* 0x0000000289897223 */ /* 0x000fe400000000ff */
[----:B------:R-:W-:-:S04]  /*1a40*/  FSEL R135, R134, 1, !P0 ;  /* 0x3f80000086877808 */ /* 0x000fc80004000000 */
[--C-:B------:R-:W-:Y:S01]  /*1a50*/  LOP3.LUT R135, R135, 0x80000000, R132.reuse, 0xb8, !PT ;  /* 0x8000000087877812 */ /* 0x100fe200078eb884 */
[----:B------:R-:W-:Y:S01]  /*1a60*/  @!P1 FFMA R135, R132, R137, R132 ;  /* 0x0000008984879223 */ /* 0x000fe20000000084 */
[----:B------:R-:W-:-:S03]  /*1a70*/  FMUL R3, R3, 0.5 ;  /* 0x3f00000003037820 */ /* 0x000fc60000400000 */
[----:B------:R-:W-:Y:S01]  /*1a80*/  FADD R2, R135, 1 ;  /* 0x3f80000087027421 */ /* 0x000fe20000000000 */
[----:B------:R-:W-:-:S03]  /*1a90*/  LEA R133, R131, R1, 0x2 ;  /* 0x0000000183857211 */ /* 0x000fc600078e10ff */
[----:B------:R-:W-:Y:S01]  /*1aa0*/  FMUL R2, R3, R2 ;  /* 0x0000000203027220 */ /* 0x000fe20000400000 */
[----:B------:R-:W-:-:S04]  /*1ab0*/  IADD3 R131, PT, PT, R131, 0x1, RZ ;  /* 0x0000000183837810 */ /* 0x000fc80007ffe0ff */
[----:B------:R1:W-:Y:S01]  /*1ac0*/  STL [R133], R2 ;  /* 0x0000000285007387 */ /* 0x0003e20000100800 */
[----:B------:R-:W-:-:S13]  /*1ad0*/  ISETP.NE.AND P0, PT, R131, 0x200, PT ;  /* 0x000002008300780c */ /* 0x000fda0003f05270 */
[----:B-1----:R-:W-:Y:S05]  /*1ae0*/  @P0 BRA `(.L_x_16) ;  /* 0xffffffec00840947 */ /* 0x002fea000383ffff */
[----:B------:R-:W0:Y:S01]  /*1af0*/  LDCU.64 UR6, c[0x0][0x390] ;  /* 0x00007200ff0677ac */ /* 0x000e220008000a00 */
[----:B------:R-:W-:Y:S01]  /*1b00*/  IADD3 R0, PT, PT, R1, 0x20, RZ ;  /* 0x0000002001007810 */ /* 0x000fe20007ffe0ff */
[----:B------:R-:W-:Y:S01]  /*1b10*/  UMOV UR4, URZ ;  /* 0x000000ff00047c82 */ /* 0x000fe20008000000 */
[----:B0-----:R-:W-:-:S04]  /*1b20*/  UIADD3 UR6, UP0, UPT, UR6, 0x1000, URZ ;  /* 0x0000100006067890 */ /* 0x001fc8000ff1e0ff */
[----:B------:R-:W-:-:S12]  /*1b30*/  UIADD3.X UR7, UPT, UPT, URZ, UR7, URZ, UP0, !UPT ;  /* 0x00000007ff077290 */ /* 0x000fd800087fe4ff */
.L_x_18:
[----:B------:R-:W-:Y:S01]  /*1b40*/  UIMAD.WIDE.U32 UR8, UR4, 0x4, UR6 ;  /* 0x00000004040878a5 */ /* 0x000fe2000f8e0006 */
[----:B0-----:R-:W-:Y:S01]  /*1b50*/  HFMA2 R99, -RZ, RZ, 0, 0 ;  /* 0x00000000ff637431 */ /* 0x001fe200000001ff */
[----:B------:R-:W-:Y:S01]  /*1b60*/  MOV R68, R0 ;  /* 0x0000000000447202 */ /* 0x000fe20000000f00 */
[----:B------:R-:W-:-:S03]  /*1b70*/  UMOV UR5, URZ ;  /* 0x000000ff00057c82 */ /* 0x000fc60008000000 */
[----:B------:R-:W-:Y:S02]  /*1b80*/  MOV R5, UR9 ;  /* 0x0000000900057c02 */ /* 0x000fe40008000f00 */
[----:B------:R-:W-:Y:S02]  /*1b90*/  MOV R3, UR9 ;  /* 0x0000000900037c02 */ /* 0x000fe40008000f00 */
[----:B------:R-:W-:Y:S02]  /*1ba0*/  MOV R2, UR8 ;  /* 0x0000000800027c02 */ /* 0x000fe40008000f00 */
[----:B------:R-:W-:Y:S02]  /*1bb0*/  MOV R4, UR8 ;  /* 0x0000000800047c02 */ /* 0x000fe40008000f00 */
[----:B------:R-:W-:-:S07]  /*1bc0*/  MOV R3, R5 ;  /* 0x0000000500037202 */ /* 0x000fce0000000f00 */
.L_x_17:
[----:B------:R-:W2:Y:S04]  /*1bd0*/  LDL.128 R4, [R68+-0x20] ;  /* 0xffffe00044047983 */ /* 0x000ea80000100c00 */
[----:B------:R-:W2:Y:S04]  /*1be0*/  LDG.E.CONSTANT R101, desc[UR10][R2.64+-0x1000] ;  /* 0xfff0000a02657981 */ /* 0x000ea8000c1e9900 */
[----:B------:R-:W3:Y:S04]  /*1bf0*/  LDG.E.CONSTANT R102, desc[UR10][R2.64+-0xe00] ;  /* 0xfff2000a02667981 */ /* 0x000ee8000c1e9900 */
[----:B------:R-:W4:Y:S04]  /*1c00*/  LDG.E.CONSTANT R103, desc[UR10][R2.64+-0xc00] ;  /* 0xfff4000a02677981 */ /* 0x000f28000c1e9900 */
[----:B------:R-:W5:Y:S04]  /*1c10*/  LDG.E.CONSTANT R104, desc[UR10][R2.64+-0xa00] ;  /* 0xfff6000a02687981 */ /* 0x000f68000c1e9900 */
[----:B------:R-:W5:Y:S04]  /*1c20*/  LDL.128 R8, [R68+-0x10] ;  /* 0xfffff00044087983 */ /* 0x000f680000100c00 */
[----:B------:R-:W5:Y:S04]  /*1c30*/  LDG.E.CONSTANT R105, desc[UR10][R2.64+-0x800] ;  /* 0xfff8000a02697981 */ /* 0x000f68000c1e9900 */
[----:B------:R-:W5:Y:S04]  /*1c40*/  LDG.E.CONSTANT R106, desc[UR10][R2.64+-0x600] ;  /* 0xfffa000a026a7981 */ /* 0x000f68000c1e9900 */
[----:B------:R-:W5:Y:S04]  /*1c50*/  LDG.E.CONSTANT R107, desc[UR10][R2.64+-0x400] ;  /* 0xfffc000a026b7981 */ /* 0x000f68000c1e9900 */
[----:B------:R-:W5:Y:S04]  /*1c60*/  LDG.E.CONSTANT R108, desc[UR10][R2.64+-0x200] ;  /* 0xfffe000a026c7981 */ /* 0x000f68000c1e9900 */
[----:B------:R-:W5:Y:S04]  /*1c70*/  LDL.128 R12, [R68] ;  /* 0x00000000440c7983 */ /* 0x000f680000100c00 */
[----:B------:R-:W5:Y:S04]  /*1c80*/  LDG.E.CONSTANT R109, desc[UR10][R2.64] ;  /* 0x0000000a026d7981 */ /* 0x000f68000c1e9900 */
[----:B------:R-:W5:Y:S04]  /*1c90*/  LDG.E.CONSTANT R110, desc[UR10][R2.64+0x200] ;  /* 0x0002000a026e7981 */ /* 0x000f68000c1e9900 */
[----:B------:R-:W5:Y:S04]  /*1ca0*/  LDG.E.CONSTANT R111, desc[UR10][R2.64+0x400] ;  /* 0x0004000a026f7981 */ /* 0x000f68000c1e9900 */
[----:B------:R-:W5:Y:S04]  /*1cb0*/  LDG.E.CONSTANT R112, desc[UR10][R2.64+0x600] ;  /* 0x0006000a02707981 */ /* 0x000f68000c1e9900 */
[----:B------:R-:W5:Y:S04]  /*1cc0*/  LDL.128 R16, [R68+0x10] ;  /* 0x0000100044107983 */ /* 0x000f680000100c00 */
        /* <DEDUP_REMOVED lines=59> */
[----:B------:R0:W5:Y:S04]  /*2080*/  LDL.128 R64, [R68+0xd0] ;  /* 0x0000d00044407983 */ /* 0x0001680000100c00 */
[----:B------:R-:W5:Y:S04]  /*2090*/  LDG.E.CONSTANT R71, desc[UR10][R2.64+0x6800] ;  /* 0x0068000a02477981 */ /* 0x000f68000c1e9900 */
[----:B------:R-:W5:Y:S04]  /*20a0*/  LDG.E.CONSTANT R72, desc[UR10][R2.64+0x6a00] ;  /* 0x006a000a02487981 */ /* 0x000f68000c1e9900 */
[----:B------:R-:W5:Y:S04]  /*20b0*/  LDG.E.CONSTANT R69, desc[UR10][R2.64+0x6c00] ;  /* 0x006c000a02457981 */ /* 0x000f68000c1e9900 */
[----:B------:R1:W5:Y:S01]  /*20c0*/  LDG.E.CONSTANT R70, desc[UR10][R2.64+0x6e00] ;  /* 0x006e000a02467981 */ /* 0x000362000c1e9900 */
[----:B--2---:R-:W-:Y:S01]  /*20d0*/  FFMA R4, R4, R101, R99 ;  /* 0x0000006504047223 */ /* 0x004fe20000000063 */
[----:B------:R-:W-:Y:S01]  /*20e0*/  UIADD3 UR5, UPT, UPT, UR5, 0x40, URZ ;  /* 0x0000004005057890 */ /* 0x000fe2000fffe0ff */
[----:B0-----:R-:W-:-:S02]  /*20f0*/  IADD3 R68, PT, PT, R68, 0x100, RZ ;  /* 0x0000010044447810 */ /* 0x001fc40007ffe0ff */
[----:B---3--:R-:W-:Y:S01]  /*2100*/  FFMA R5, R5, R102, R4 ;  /* 0x0000006605057223 */ /* 0x008fe20000000004 */
[----:B------:R-:W-:-:S03]  /*2110*/  UISETP.NE.AND UP0, UPT, UR5, 0x200, UPT ;  /* 0x000002000500788c */ /* 0x000fc6000bf05270 */
[----:B----4-:R-:W-:Y:S01]  /*2120*/  FFMA R6, R6, R103, R5 ;  /* 0x0000006706067223 */ /* 0x010fe20000000005 */
[----:B-1----:R-:W-:-:S03]  /*2130*/  IADD3 R2, P0, PT, R2, 0x8000, RZ ;  /* 0x0000800002027810 */ /* 0x002fc60007f1e0ff */
[----:B-----5:R-:W-:Y:S01]  /*2140*/  FFMA R7, R7, R104, R6 ;  /* 0x0000006807077223 */ /* 0x020fe20000000006 */
[----:B------:R-:W-:-:S03]  /*2150*/  IADD3.X R3, PT, PT, RZ, R3, RZ, P0, !PT ;  /* 0x00000003ff037210 */ /* 0x000fc600007fe4ff */
        /* <DEDUP_REMOVED lines=59> */
[----:B------:R-:W-:Y:S01]  /*2510*/  FFMA R99, R67, R70, R66 ;  /* 0x0000004643637223 */ /* 0x000fe20000000042 */
[----:B------:R-:W-:Y:S06]  /*2520*/  BRA.U UP0, `(.L_x_17) ;  /* 0xfffffff500a87547 */ /* 0x000fec000b83ffff */
[----:B------:R-:W0:Y:S01]  /*2530*/  S2R R5, SR_TID.X ;  /* 0x0000000000057919 */ /* 0x000e220000002100 */
[----:B------:R-:W0:Y:S08]  /*2540*/  S2UR UR5, SR_CTAID.X ;  /* 0x00000000000579c3 */ /* 0x000e300000002500 */
[----:B------:R-:W0:Y:S08]  /*2550*/  LDC R4, c[0x0][0x360] ;  /* 0x0000d800ff047b82 */ /* 0x000e300000000800 */
[----:B------:R-:W1:Y:S01]  /*2560*/  LDC.64 R2, c[0x0][0x398] ;  /* 0x0000e600ff027b82 */ /* 0x000e620000000a00 */
[----:B0-----:R-:W-:-:S05]  /*2570*/  IMAD R4, R4, UR5, R5 ;  /* 0x0000000504047c24 */ /* 0x001fca000f8e0205 */
[----:B------:R-:W-:Y:S01]  /*2580*/  LEA R5, R4, UR4, 0x7 ;  /* 0x0000000404057c11 */ /* 0x000fe2000f8e38ff */
[----:B------:R-:W-:-:S04]  /*2590*/  UIADD3 UR4, UPT, UPT, UR4, 0x1, URZ ;  /* 0x0000000104047890 */ /* 0x000fc8000fffe0ff */
[----:B-1----:R-:W-:Y:S01]  /*25a0*/  IMAD.WIDE R2, R5, 0x4, R2 ;  /* 0x0000000405027825 */ /* 0x002fe200078e0202 */
[----:B------:R-:W-:-:S04]  /*25b0*/  UISETP.NE.AND UP0, UPT, UR4, 0x80, UPT ;  /* 0x000000800400788c */ /* 0x000fc8000bf05270 */
[----:B------:R0:W-:Y:S05]  /*25c0*/  STG.E desc[UR10][R2.64], R99 ;  /* 0x0000006302007986 */ /* 0x0001ea000c10190a */
[----:B------:R-:W-:Y:S05]  /*25d0*/  BRA.U UP0, `(.L_x_18) ;  /* 0xfffffff500587547 */ /* 0x000fea000b83ffff */
[----:B------:R-:W-:Y:S05]  /*25e0*/  EXIT ;  /* 0x000000000000794d */ /* 0x000fea0003800000 */
.L_x_19:
        /* <DEDUP_REMOVED lines=9> */
.L_x_37:


//--------------------- .text._Z18init_random_scaledPfifm --------------------------
	.section	.text._Z18init_random_scaledPfifm,"ax",@progbits
	.align	128
        .global         _Z18init_random_scaledPfifm
        .type           _Z18init_random_scaledPfifm,@function
        .size           _Z18init_random_scaledPfifm,(.L_x_38 - _Z18init_random_scaledPfifm)
        .other          _Z18init_random_scaledPfifm,@"STO_CUDA_ENTRY STV_DEFAULT"
_Z18init_random_scaledPfifm:
.text._Z18init_random_scaledPfifm:
[----:B------:R-:W0:Y:S01]  /*0000*/  LDC R1, c[0x0][0x37c] ;  /* 0x0000df00ff017b82 */ /* 0x000e220000000800 */
[----:B------:R-:W1:Y:S07]  /*0010*/  S2R R3, SR_TID.X ;  /* 0x0000000000037919 */ /* 0x000e6e0000002100 */
[----:B------:R-:W1:Y:S01]  /*0020*/  S2UR UR4, SR_CTAID.X ;  /* 0x00000000000479c3 */ /* 0x000e620000002500 */
[----:B------:R-:W2:Y:S01]  /*0030*/  LDCU UR5, c[0x0][0x388] ;  /* 0x00007100ff0577ac */ /* 0x000ea20008000800 */
[----:B0-----:R-:W-:-:S06]  /*0040*/  VIADD R1, R1, 0xffffffd0 ;  /* 0xffffffd001017836 */ /* 0x001fcc0000000000 */
[----:B------:R-:W1:Y:S02]  /*0050*/  LDC R10, c[0x0][0x360] ;  /* 0x0000d800ff0a7b82 */ /* 0x000e640000000800 */
[----:B-1----:R-:W-:-:S05]  /*0060*/  IMAD R10, R10, UR4, R3 ;  /* 0x000000040a0a7c24 */ /* 0x002fca000f8e0203 */
[----:B--2---:R-:W-:-:S13]  /*0070*/  ISETP.GE.AND P0, PT, R10, UR5, PT ;  /* 0x000000050a007c0c */ /* 0x004fda000bf06270 */
[----:B------:R-:W-:Y:S05]  /*0080*/  @P0 EXIT ;  /* 0x000000000000094d */ /* 0x000fea0003800000 */
[----:B------:R-:W0:Y:S01]  /*0090*/  LDC.64 R2, c[0x0][0x390] ;  /* 0x0000e400ff027b82 */ /* 0x000e220000000a00 */
[----:B------:R-:W-:Y:S01]  /*00a0*/  ISETP.NE.AND P0, PT, R10, RZ, PT ;  /* 0x000000ff0a00720c */ /* 0x000fe20003f05270 */
[----:B------:R-:W1:Y:S01]  /*00b0*/  LDCU.64 UR6, c[0x0][0x358] ;  /* 0x00006b00ff0677ac */ /* 0x000e620008000a00 */
[----:B------:R-:W-:Y:S01]  /*00c0*/  BSSY.RECONVERGENT B0, `(.L_x_20) ;  /* 0x000025e000007945 */ /* 0x000fe20003800200 */
[----:B0-----:R-:W-:Y:S02]  /*00d0*/  LOP3.LUT R0, R2, 0xaad26b49, RZ, 0x3c, !PT ;  /* 0xaad26b4902007812 */ /* 0x001fe400078e3cff */
[----:B------:R-:W-:-:S03]  /*00e0*/  LOP3.LUT R2, R3, 0xf7dcefdd, RZ, 0x3c, !PT ;  /* 0xf7dcefdd03027812 */ /* 0x000fc600078e3cff */
[----:B------:R-:W-:Y:S02]  /*00f0*/  IMAD R0, R0, 0x4182bed5, RZ ;  /* 0x4182bed500007824 */ /* 0x000fe400078e02ff */
[----:B------:R-:W-:Y:S02]  /*0100*/  IMAD R9, R2, -0x658354e5, RZ ;  /* 0x9a7cab1b02097824 */ /* 0x000fe400078e02ff */
[C---:B------:R-:W-:Y:S01]  /*0110*/  VIADD R5, R0.reuse, 0x583f19 ;  /* 0x00583f1900057836 */ /* 0x040fe20000000000 */
[C---:B------:R-:W-:Y:S01]  /*0120*/  LOP3.LUT R6, R0.reuse, 0x159a55e5, RZ, 0x3c, !PT ;  /* 0x159a55e500067812 */ /* 0x040fe200078e3cff */
[C---:B------:R-:W-:Y:S01]  /*0130*/  VIADD R3, R0.reuse, 0x75bcd15 ;  /* 0x075bcd1500037836 */ /* 0x040fe20000000000 */
[----:B------:R-:W-:Y:S01]  /*0140*/  IADD3 R2, PT, PT, R0, 0x64f0c9, R9 ;  /* 0x0064f0c900027810 */ /* 0x000fe20007ffe009 */
[C---:B------:R-:W-:Y:S01]  /*0150*/  VIADD R7, R9.reuse, 0x1f123bb5 ;  /* 0x1f123bb509077836 */ /* 0x040fe20000000000 */
[----:B------:R-:W-:Y:S02]  /*0160*/  LOP3.LUT R4, R9, 0x5491333, RZ, 0x3c, !PT ;  /* 0x0549133309047812 */ /* 0x000fe400078e3cff */
[----:B------:R-:W-:Y:S01]  /*0170*/  SHF.R.S32.HI R0, RZ, 0x1f, R10 ;  /* 0x0000001fff007819 */ /* 0x000fe2000001140a */
[----:B------:R0:W-:Y:S04]  /*0180*/  STL.64 [R1], R2 ;  /* 0x0000000201007387 */ /* 0x0001e80000100a00 */
[----:B------:R0:W-:Y:S04]  /*0190*/  STL.64 [R1+0x8], R6 ;  /* 0x0000080601007387 */ /* 0x0001e80000100a00 */
[----:B------:R0:W-:Y:S01]  /*01a0*/  STL.64 [R1+0x10], R4 ;  /* 0x0000100401007387 */ /* 0x0001e20000100a00 */
[----:B-1----:R-:W-:Y:S05]  /*01b0*/  @!P0 BRA `(.L_x_21) ;  /* 0x0000002400388947 */ /* 0x002fea0003800000 */
[----:B------:R-:W-:Y:S02]  /*01c0*/  IMAD.MOV.U32 R13, RZ, RZ, R0 ;  /* 0x000000ffff0d7224 */ /* 0x000fe400078e0000 */
[----:B------:R-:W-:Y:S02]  /*01d0*/  IMAD.MOV.U32 R11, RZ, RZ, RZ ;  /* 0x000000ffff0b7224 */ /* 0x000fe400078e00ff */
[----:B0-----:R-:W-:-:S07]  /*01e0*/  IMAD.MOV.U32 R2, RZ, RZ, R10 ;  /* 0x000000ffff027224 */ /* 0x001fce00078e000a */
.L_x_30:
[----:B------:R-:W-:Y:S01]  /*01f0*/  LOP3.LUT R0, R2, 0x3, RZ, 0xc0, !PT ;  /* 0x0000000302007812 */ /* 0x000fe200078ec0ff */
[----:B------:R-:W-:Y:S03]  /*0200*/  BSSY.RECONVERGENT B1, `(.L_x_22) ;  /* 0x0000243000017945 */ /* 0x000fe60003800200 */
[----:B------:R-:W-:-:S04]  /*0210*/  ISETP.NE.U32.AND P0, PT, R0, RZ, PT ;  /* 0x000000ff0000720c */ /* 0x000fc80003f05070 */
[----:B------:R-:W-:-:S13]  /*0220*/  ISETP.NE.AND.EX P0, PT, RZ, RZ, PT, P0 ;  /* 0x000000ffff00720c */ /* 0x000fda0003f05300 */
[----:B0-----:R-:W-:Y:S05]  /*0230*/  @!P0 BRA `(.L_x_23) ;  /* 0x0000002000fc8947 */ /* 0x001fea0003800000 */
[----:B------:R-:W0:Y:S01]  /*0240*/  LDC.64 R8, c[0x4][RZ] ;  /* 0x01000000ff087b82 */ /* 0x000e220000000a00 */
[----:B------:R-:W-:Y:S01]  /*0250*/  IMAD.MOV.U32 R0, RZ, RZ, RZ ;  /* 0x000000ffff007224 */ /* 0x000fe200078e00ff */
[----:B------:R-:W-:Y:S02]  /*0260*/  CS2R R4, SRZ ;  /* 0x0000000000047805 */ /* 0x000fe4000001ff00 */
[----:B------:R-:W-:Y:S01]  /*0270*/  CS2R R6, SRZ ;  /* 0x0000000000067805 */ /* 0x000fe2000001ff00 */
[----:B------:R-:W-:Y:S02]  /*0280*/  IMAD.MOV.U32 R3, RZ, RZ, RZ ;  /* 0x000000ffff037224 */ /* 0x000fe400078e00ff */
[----:B0-----:R-:W-:-:S07]  /*0290*/  IMAD.WIDE.U32 R8, R11, 0xc80, R8 ;  /* 0x00000c800b087825 */ /* 0x001fce00078e0008 */
.L_x_25:
[----:B------:R-:W-:-:S06]  /*02a0*/  IMAD R12, R0, 0x4, R1 ;  /* 0x00000004000c7824 */ /* 0x000fcc00078e0201 */
[----:B------:R-:W5:Y:S01]  /*02b0*/  LDL R12, [R12+0x4] ;  /* 0x000004000c0c7983 */ /* 0x000f620000100800 */
[----:B------:R-:W-:-:S05]  /*02c0*/  UMOV UR4, URZ ;  /* 0x000000ff00047c82 */ /* 0x000fca0008000000 */
.L_x_24:
[----:B-----5:R-:W-:Y:S01]  /*02d0*/  SHF.R.U32.HI R22, RZ, UR4, R12 ;  /* 0x00000004ff167c19 */ /* 0x020fe2000801160c */
[----:B------:R-:W-:-:S03]  /*02e0*/  IMAD.SHL.U32 R14, R0, 0x20, RZ ;  /* 0x00000020000e7824 */ /* 0x000fc600078e00ff */
[----:B------:R-:W-:Y:S01]  /*02f0*/  LOP3.LUT R15, R22, 0x1, RZ, 0xc0, !PT ;  /* 0x00000001160f7812 */ /* 0x000fe200078ec0ff */
[----:B------:R-:W-:-:S03]  /*0300*/  VIADD R14, R14, UR4 ;  /* 0x000000040e0e7c36 */ /* 0x000fc60008000000 */
[----:B------:R-:W-:Y:S01]  /*0310*/  ISETP.NE.U32.AND P0, PT, R15, 0x1, PT ;  /* 0x000000010f00780c */ /* 0x000fe20003f05070 */
[----:B------:R-:W-:-:S03]  /*0320*/  IMAD R15, R14, 0x5, RZ ;  /* 0x000000050e0f7824 */ /* 0x000fc600078e02ff */
[----:B------:R-:W-:Y:S01]  /*0330*/  R2P PR, R22, 0x7e ;  /* 0x0000007e16007804 */ /* 0x000fe20000000000 */
[----:B------:R-:W-:-:S08]  /*0340*/  IMAD.WIDE.U32 R14, R15, 0x4, R8 ;  /* 0x000000040f0e7825 */ /* 0x000fd000078e0008 */
[----:B------:R-:W2:Y:S04]  /*0350*/  @!P0 LDG.E R16, desc[UR6][R14.64+0x10] ;  /* 0x000010060e108981 */ /* 0x000ea8000c1e1900 */
[----:B------:R-:W3:Y:S04]  /*0360*/  @P1 LDG.E R18, desc[UR6][R14.64+0x24] ;  /* 0x000024060e121981 */ /* 0x000ee8000c1e1900 */
[----:B------:R-:W4:Y:S04]  /*0370*/  @P2 LDG.E R20, desc[UR6][R14.64+0x38] ;  /* 0x000038060e142981 */ /* 0x000f28000c1e1900 */
[----:B------:R-:W4:Y:S04]  /*0380*/  @P3 LDG.E R24, desc[UR6][R14.64+0x4c] ;  /* 0x00004c060e183981 */ /* 0x000f28000c1e1900 */
[----:B------:R-:W4:Y:S04]  /*0390*/  @P4 LDG.E R26, desc[UR6][R14.64+0x60] ;  /* 0x000060060e1a4981 */ /* 0x000f28000c1e1900 */
[----:B------:R-:W4:Y:S04]  /*03a0*/  @!P0 LDG.E R17, desc[UR6][R14.64+0x4] ;  /* 0x000004060e118981 */ /* 0x000f28000c1e1900 */
[----:B------:R-:W4:Y:S04]  /*03b0*/  @!P0 LDG.E R19, desc[UR6][R14.64+0xc] ;  /* 0x00000c060e138981 */ /* 0x000f28000c1e1900 */
[----:B------:R-:W4:Y:S04]  /*03c0*/  @P1 LDG.E R21, desc[UR6][R14.64+0x18] ;  /* 0x000018060e151981 */ /* 0x000f28000c1e1900 */
[----:B------:R-:W4:Y:S04]  /*03d0*/  @P3 LDG.E R23, desc[UR6][R14.64+0x40] ;  /* 0x000040060e173981 */ /* 0x000f28000c1e1900 */
[----:B------:R-:W4:Y:S04]  /*03e0*/  @P5 LDG.E R25, desc[UR6][R14.64+0x70] ;  /* 0x000070060e195981 */ /* 0x000f28000c1e1900 */
[----:B------:R-:W4:Y:S01]  /*03f0*/  @P6 LDG.E R28, desc[UR6][R14.64+0x88] ;  /* 0x000088060e1c6981 */ /* 0x000f22000c1e1900 */
[----:B--2---:R-:W-:-:S03]  /*0400*/  @!P0 LOP3.LUT R5, R5, R16, RZ, 0x3c, !PT ;  /* 0x0000001005058212 */ /* 0x004fc600078e3cff */
[----:B------:R-:W2:Y:S01]  /*0410*/  @!P0 LDG.E R16, desc[UR6][R14.64] ;  /* 0x000000060e108981 */ /* 0x000ea2000c1e1900 */
[----:B---3--:R-:W-:-:S03]  /*0420*/  @P1 LOP3.LUT R5, R5, R18, RZ, 0x3c, !PT ;  /* 0x0000001205051212 */ /* 0x008fc600078e3cff */
[----:B------:R-:W3:Y:S01]  /*0430*/  @!P0 LDG.E R18, desc[UR6][R14.64+0x8] ;  /* 0x000008060e128981 */ /* 0x000ee2000c1e1900 */
[----:B----4-:R-:W-:-:S03]  /*0440*/  @P2 LOP3.LUT R5, R5, R20, RZ, 0x3c, !PT ;  /* 0x0000001405052212 */ /* 0x010fc600078e3cff */
[----:B------:R-:W4:Y:S01]  /*0450*/  @P1 LDG.E R20, desc[UR6][R14.64+0x14] ;  /* 0x000014060e141981 */ /* 0x000f22000c1e1900 */
[----:B------:R-:W-:-:S03]  /*0460*/  @P3 LOP3.LUT R5, R5, R24, RZ, 0x3c, !PT ;  /* 0x0000001805053212 */ /* 0x000fc600078e3cff */
[----:B------:R-:W4:Y:S01]  /*0470*/  @P5 LDG.E R24, desc[UR6][R14.64+0x74] ;  /* 0x000074060e185981 */ /* 0x000f22000c1e1900 */
[----:B------:R-:W-:-:S03]  /*0480*/  @P4 LOP3.LUT R5, R5, R26, RZ, 0x3c, !PT ;  /* 0x0000001a05054212 */ /* 0x000fc600078e3cff */
[----:B------:R-:W4:Y:S01]  /*0490*/  @P3 LDG.E R26, desc[UR6][R14.64+0x44] ;  /* 0x000044060e1a3981 */ /* 0x000f22000c1e1900 */
[----:B------:R-:W-:-:S03]  /*04a0*/  @!P0 LOP3.LUT R6, R6, R17, RZ, 0x3c, !PT ;  /* 0x0000001106068212 */ /* 0x000fc600078e3cff */
[----:B------:R-:W4:Y:S01]  /*04b0*/  @P1 LDG.E R17, desc[UR6][R14.64+0x20] ;  /* 0x000020060e111981 */ /* 0x000f22000c1e1900 */
[----:B------:R-:W-:-:S03]  /*04c0*/  @!P0 LOP3.LUT R4, R4, R19, RZ, 0x3c, !PT ;  /* 0x0000001304048212 */ /* 0x000fc600078e3cff */
[----:B------:R-:W4:Y:S01]  /*04d0*/  @P2 LDG.E R19, desc[UR6][R14.64+0x2c] ;  /* 0x00002c060e132981 */ /* 0x000f22000c1e1900 */
[----:B------:R-:W-:-:S03]  /*04e0*/  @P1 LOP3.LUT R6, R6, R21, RZ, 0x3c, !PT ;  /* 0x0000001506061212 */ /* 0x000fc600078e3cff */
[----:B------:R-:W4:Y:S01]  /*04f0*/  @P2 LDG.E R21, desc[UR6][R14.64+0x34] ;  /* 0x000034060e152981 */ /* 0x000f22000c1e1900 */
[----:B--2---:R-:W-:-:S03]  /*0500*/  @!P0 LOP3.LUT R3, R3, R16, RZ, 0x3c, !PT ;  /* 0x0000001003038212 */ /* 0x004fc600078e3cff */
[----:B------:R-:W2:Y:S01]  /*0510*/  @P1 LDG.E R16, desc[UR6][R14.64+0x1c] ;  /* 0x00001c060e101981 */ /* 0x000ea2000c1e1900 */
[----:B---3--:R-:W-:-:S03]  /*0520*/  @!P0 LOP3.LUT R7, R7, R18, RZ, 0x3c, !PT ;  /* 0x0000001207078212 */ /* 0x008fc600078e3cff */
[----:B------:R-:W3:Y:S01]  /*0530*/  @P2 LDG.E R18, desc[UR6][R14.64+0x28] ;  /* 0x000028060e122981 */ /* 0x000ee2000c1e1900 */
[----:B----4-:R-:W-:-:S03]  /*0540*/  @P1 LOP3.LUT R3, R3, R20, RZ, 0x3c, !PT ;  /* 0x0000001403031212 */ /* 0x010fc600078e3cff */
[----:B------:R-:W4:Y:S01]  /*0550*/  @P2 LDG.E R20, desc[UR6][R14.64+0x30] ;  /* 0x000030060e142981 */ /* 0x000f22000c1e1900 */
[----:B------:R-:W-:-:S03]  /*0560*/  @P5 LOP3.LUT R5, R5, R24, RZ, 0x3c, !PT ;  /* 0x0000001805055212 */ /* 0x000fc600078e3cff */
[----:B------:R-:W4:Y:S01]  /*0570*/  @P3 LDG.E R24, desc[UR6][R14.64+0x3c] ;  /* 0x00003c060e183981 */ /* 0x000f22000c1e1900 */
[----:B------:R-:W-:-:S03]  /*0580*/  @P1 LOP3.LUT R4, R4, R17, RZ, 0x3c, !PT ;  /* 0x0000001104041212 */ /* 0x000fc600078e3cff */
[----:B------:R-:W4:Y:S01]  /*0590*/  @P3 LDG.E R17, desc[UR6][R14.64+0x48] ;  /* 0x000048060e113981 */ /* 0x000f22000c1e1900 */
[----:B------:R-:W-:-:S03]  /*05a0*/  @P2 LOP3.LUT R6, R6, R19, RZ, 0x3c, !PT ;  /* 0x0000001306062212 */ /* 0x000fc600078e3cff */
[----:B------:R-:W4:Y:S01]  /*05b0*/  @P4 LDG.E R19, desc[UR6][R14.64+0x54] ;  /* 0x000054060e134981 */ /* 0x000f22000c1e1900 */
[----:B------:R-:W-:Y:S02]  /*05c0*/  @P2 LOP3.LUT R4, R4, R21, RZ, 0x3c, !PT ;  /* 0x0000001504042212 */ /* 0x000fe400078e3cff */
[----:B------:R-:W-:Y:S01]  /*05d0*/  @P3 LOP3.LUT R6, R6, R23, RZ, 0x3c, !PT ;  /* 0x0000001706063212 */ /* 0x000fe200078e3cff */
[----:B------:R-:W4:Y:S04]  /*05e0*/  @P4 LDG.E R21, desc[UR6][R14.64+0x5c] ;  /* 0x00005c060e154981 */ /* 0x000f28000c1e1900 */
[----:B------:R-:W4:Y:S01]  /*05f0*/  @P5 LDG.E R23, desc[UR6][R14.64+0x68] ;  /* 0x000068060e175981 */ /* 0x000f22000c1e1900 */
[----:B--2---:R-:W-:-:S03]  /*0600*/  @P1 LOP3.LUT R7, R7, R16, RZ, 0x3c, !PT ;  /* 0x0000001007071212 */ /* 0x004fc600078e3cff */
[----:B------:R-:W2:Y:S01]  /*0610*/  @P4 LDG.E R16, desc[UR6][R14.64+0x50] ;  /* 0x000050060e104981 */ /* 0x000ea2000c1e1900 */
[----:B---3--:R-:W-:-:S03]  /*0620*/  @P2 LOP3.LUT R3, R3, R18, RZ, 0x3c, !PT ;  /* 0x0000001203032212 */ /* 0x008fc600078e3cff */
[----:B------:R-:W3:Y:S01]  /*0630*/  @P4 LDG.E R18, desc[UR6][R14.64+0x58] ;  /* 0x000058060e124981 */ /* 0x000ee2000c1e1900 */
[----:B----4-:R-:W-:-:S03]  /*0640*/  @P2 LOP3.LUT R7, R7, R20, RZ, 0x3c, !PT ;  /* 0x0000001407072212 */ /* 0x010fc600078e3cff */
[----:B------:R-:W4:Y:S01]  /*0650*/  @P5 LDG.E R20, desc[UR6][R14.64+0x64] ;  /* 0x000064060e145981 */ /* 0x000f22000c1e1900 */
[----:B------:R-:W-:-:S03]  /*0660*/  @P3 LOP3.LUT R3, R3, R24, RZ, 0x3c, !PT ;  /* 0x0000001803033212 */ /* 0x000fc600078e3cff */
[----:B------:R-:W4:Y:S01]  /*0670*/  @P5 LDG.E R24, desc[UR6][R14.64+0x6c] ;  /* 0x00006c060e185981 */ /* 0x000f22000c1e1900 */
[----:B------:R-:W-:Y:S02]  /*0680*/  LOP3.LUT P0, RZ, R22, 0x80, RZ, 0xc0, !PT ;  /* 0x0000008016ff7812 */ /* 0x000fe4000780c0ff */
[----:B------:R-:W-:Y:S02]  /*0690*/  @P3 LOP3.LUT R7, R7, R26, RZ, 0x3c, !PT ;  /* 0x0000001a07073212 */ /* 0x000fe400078e3cff */
[----:B------:R-:W-:Y:S02]  /*06a0*/  @P3 LOP3.LUT R4, R4, R17, RZ, 0x3c, !PT ;  /* 0x0000001104043212 */ /* 0x000fe400078e3cff */
[----:B------:R-:W4:Y:S01]  /*06b0*/  @P6 LDG.E R17, desc[UR6][R14.64+0x7c] ;  /* 0x00007c060e116981 */ /* 0x000f22000c1e1900 */
[----:B------:R-:W-:-:S03]  /*06c0*/  @P4 LOP3.LUT R6, R6, R19, RZ, 0x3c, !PT ;  /* 0x0000001306064212 */ /* 0x000fc600078e3cff */
[----:B------:R-:W4:Y:S01]  /*06d0*/  @P6 LDG.E R19, desc[UR6][R14.64+0x84] ;  /* 0x000084060e136981 */ /* 0x000f22000c1e1900 */
[----:B------:R-:W-:-:S03]  /*06e0*/  @P4 LOP3.LUT R4, R4, R21, RZ, 0x3c, !PT ;  /* 0x0000001504044212 */ /* 0x000fc600078e3cff */
[----:B------:R-:W4:Y:S01]  /*06f0*/  @P0 LDG.E R26, desc[UR6][R14.64+0x9c] ;  /* 0x00009c060e1a0981 */ /* 0x000f22000c1e1900 */
[----:B------:R-:W-:-:S03]  /*0700*/  @P5 LOP3.LUT R6, R6, R23, RZ, 0x3c, !PT ;  /* 0x0000001706065212 */ /* 0x000fc600078e3cff */
        /* <DEDUP_REMOVED lines=10> */
[----:B------:R-:W-:Y:S02]  /*07b0*/  @P5 LOP3.LUT R4, R4, R25, RZ, 0x3c, !PT ;  /* 0x0000001904045212 */ /* 0x000fe400078e3cff */
[----:B------:R-:W-:Y:S02]  /*07c0*/  @P6 LOP3.LUT R5, R5, R28, RZ, 0x3c, !PT ;  /* 0x0000001c05056212 */ /* 0x000fe400078e3cff */
[----:B------:R-:W-:Y:S02]  /*07d0*/  @P6 LOP3.LUT R6, R6, R17, RZ, 0x3c, !PT ;  /* 0x0000001106066212 */ /* 0x000fe400078e3cff */
[----:B------:R-:W-:Y:S02]  /*07e0*/  @P6 LOP3.LUT R4, R4, R19, RZ, 0x3c, !PT ;  /* 0x0000001304046212 */ /* 0x000fe400078e3cff */
[----:B------:R-:W-:Y:S02]  /*07f0*/  @P0 LOP3.LUT R5, R5, R26, RZ, 0x3c, !PT ;  /* 0x0000001a05050212 */ /* 0x000fe400078e3cff */
[----:B------:R-:W-:-:S02]  /*0800*/  @P0 LOP3.LUT R6, R6, R21, RZ, 0x3c, !PT ;  /* 0x0000001506060212 */ /* 0x000fc400078e3cff */
[----:B------:R-:W-:Y:S02]  /*0810*/  @P0 LOP3.LUT R4, R4, R23, RZ, 0x3c, !PT ;  /* 0x0000001704040212 */ /* 0x000fe400078e3cff */
[----:B--2---:R-:W-:Y:S02]  /*0820*/  @P6 LOP3.LUT R3, R3, R16, RZ, 0x3c, !PT ;  /* 0x0000001003036212 */ /* 0x004fe400078e3cff */
[----:B---3--:R-:W-:Y:S02]  /*0830*/  @P6 LOP3.LUT R7, R7, R18, RZ, 0x3c, !PT ;  /* 0x0000001207076212 */ /* 0x008fe400078e3cff */
[----:B----4-:R-:W-:Y:S02]  /*0840*/  @P0 LOP3.LUT R3, R3, R20, RZ, 0x3c, !PT ;  /* 0x0000001403030212 */ /* 0x010fe400078e3cff */
[----:B------:R-:W-:Y:S02]  /*0850*/  @P0 LOP3.LUT R7, R7, R24, RZ, 0x3c, !PT ;  /* 0x0000001807070212 */ /* 0x000fe400078e3cff */
[----:B------:R-:W-:-:S13]  /*0860*/  R2P PR, R22.B1, 0x7f ;  /* 0x0000007f16007804 */ /* 0x000fda0000001000 */
[----:B------:R-:W2:Y:S04]  /*0870*/  @P0 LDG.E R18, desc[UR6][R14.64+0xa0] ;  /* 0x0000a0060e120981 */ /* 0x000ea8000c1e1900 */
[----:B------:R-:W3:Y:S04]  /*0880*/  @P0 LDG.E R19, desc[UR6][R14.64+0xa4] ;  /* 0x0000a4060e130981 */ /* 0x000ee8000c1e1900 */
[----:B------:R-:W4:Y:S04]  /*0890*/  @P0 LDG.E R20, desc[UR6][R14.64+0xa8] ;  /* 0x0000a8060e140981 */ /* 0x000f28000c1e1900 */
[----:B------:R-:W4:Y:S04]  /*08a0*/  @P0 LDG.E R21, desc[UR6][R14.64+0xac] ;  /* 0x0000ac060e150981 */ /* 0x000f28000c1e1900 */
[----:B------:R-:W4:Y:S04]  /*08b0*/  @P0 LDG.E R24, desc[UR6][R14.64+0xb0] ;  /* 0x0000b0060e180981 */ /* 0x000f28000c1e1900 */
[----:B------:R-:W4:Y:S04]  /*08c0*/  @P1 LDG.E R16, desc[UR6][R14.64+0xbc] ;  /* 0x0000bc060e101981 */ /* 0x000f28000c1e1900 */
[----:B------:R-:W4:Y:S04]  /*08d0*/  @P1 LDG.E R26, desc[UR6][R14.64+0xb4] ;  /* 0x0000b4060e1a1981 */ /* 0x000f28000c1e1900 */
        /* <DEDUP_REMOVED lines=11> */
[----:B------:R-:W-:Y:S01]  /*0990*/  LOP3.LUT P0, RZ, R22, 0x8000, RZ, 0xc0, !PT ;  /* 0x0000800016ff7812 */ /* 0x000fe2000780c0ff */
[----:B------:R-:W4:Y:S01]  /*09a0*/  @P2 LDG.E R24, desc[UR6][R14.64+0xd8] ;  /* 0x0000d8060e182981 */ /* 0x000f22000c1e1900 */
[----:B------:R-:W-:-:S03]  /*09b0*/  @P1 LOP3.LUT R7, R7, R16, RZ, 0x3c, !PT ;  /* 0x0000001007071212 */ /* 0x000fc600078e3cff */
[----:B------:R-:W4:Y:S01]  /*09c0*/  @P2 LDG.E R22, desc[UR6][R14.64+0xd0] ;  /* 0x0000d0060e162981 */ /* 0x000f22000c1e1900 */
[----:B------:R-:W-:-:S03]  /*09d0*/  @P1 LOP3.LUT R3, R3, R26, RZ, 0x3c, !PT ;  /* 0x0000001a03031212 */ /* 0x000fc600078e3cff */
[----:B------:R-:W4:Y:S01]  /*09e0*/  @P3 LDG.E R16, desc[UR6][R14.64+0xe4] ;  /* 0x0000e4060e103981 */ /* 0x000f22000c1e1900 */
[----:B------:R-:W-:-:S03]  /*09f0*/  @P1 LOP3.LUT R6, R6, R23, RZ, 0x3c, !PT ;  /* 0x0000001706061212 */ /* 0x000fc600078e3cff */
[----:B------:R-:W4:Y:S01]  /*0a00*/  @P3 LDG.E R26, desc[UR6][R14.64+0xdc] ;  /* 0x0000dc060e1a3981 */ /* 0x000f22000c1e1900 */
[----:B------:R-:W-:-:S03]  /*0a10*/  @P1 LOP3.LUT R4, R4, R17, RZ, 0x3c, !PT ;  /* 0x0000001104041212 */ /* 0x000fc600078e3cff */
        /* <DEDUP_REMOVED lines=43> */
[----:B------:R-:W-:-:S04]  /*0cd0*/  UIADD3 UR4, UPT, UPT, UR4, 0x10, URZ ;  /* 0x0000001004047890 */ /* 0x000fc8000fffe0ff */
[----:B------:R-:W-:Y:S01]  /*0ce0*/  UISETP.NE.AND UP0, UPT, UR4, 0x20, UPT ;  /* 0x000000200400788c */ /* 0x000fe2000bf05270 */
[----:B--2---:R-:W-:Y:S02]  /*0cf0*/  @P5 LOP3.LUT R5, R5, R18, RZ, 0x3c, !PT ;  /* 0x0000001205055212 */ /* 0x004fe400078e3cff */
[----:B---3--:R-:W-:Y:S02]  /*0d00*/  @P6 LOP3.LUT R6, R6, R19, RZ, 0x3c, !PT ;  /* 0x0000001306066212 */ /* 0x008fe400078e3cff */
[----:B----4-:R-:W-:Y:S02]  /*0d10*/  @P6 LOP3.LUT R3, R3, R20, RZ, 0x3c, !PT ;  /* 0x0000001403036212 */ /* 0x010fe400078e3cff */
[----:B------:R-:W-:Y:S02]  /*0d20*/  @P6 LOP3.LUT R4, R4, R21, RZ, 0x3c, !PT ;  /* 0x0000001504046212 */ /* 0x000fe400078e3cff */
[----:B------:R-:W-:Y:S02]  /*0d30*/  @P6 LOP3.LUT R7, R7, R22, RZ, 0x3c, !PT ;  /* 0x0000001607076212 */ /* 0x000fe400078e3cff */
[----:B------:R-:W-:-:S02]  /*0d40*/  @P6 LOP3.LUT R5, R5, R16, RZ, 0x3c, !PT ;  /* 0x0000001005056212 */ /* 0x000fc400078e3cff */
[----:B------:R-:W-:Y:S02]  /*0d50*/  @P0 LOP3.LUT R3, R3, R24, RZ, 0x3c, !PT ;  /* 0x0000001803030212 */ /* 0x000fe400078e3cff */
[----:B------:R-:W-:Y:S02]  /*0d60*/  @P0 LOP3.LUT R5, R5, R28, RZ, 0x3c, !PT ;  /* 0x0000001c05050212 */ /* 0x000fe400078e3cff */
[----:B------:R-:W-:Y:S02]  /*0d70*/  @P0 LOP3.LUT R7, R7, R26, RZ, 0x3c, !PT ;  /* 0x0000001a07070212 */ /* 0x000fe400078e3cff */
[----:B------:R-:W-:Y:S02]  /*0d80*/  @P0 LOP3.LUT R4, R4, R23, RZ, 0x3c, !PT ;  /* 0x0000001704040212 */ /* 0x000fe400078e3cff */
[----:B------:R-:W-:Y:S01]  /*0d90*/  @P0 LOP3.LUT R6, R6, R17, RZ, 0x3c, !PT ;  /* 0x0000001106060212 */ /* 0x000fe200078e3cff */
[----:B------:R-:W-:Y:S06]  /*0da0*/  BRA.U UP0, `(.L_x_24) ;  /* 0xfffffff500487547 */ /* 0x000fec000b83ffff */
[----:B------:R-:W-:-:S05]  /*0db0*/  VIADD R0, R0, 0x1 ;  /* 0x0000000100007836 */ /* 0x000fca0000000000 */
[----:B------:R-:W-:-:S13]  /*0dc0*/  ISETP.NE.AND P0, PT, R0, 0x5, PT ;  /* 0x000000050000780c */ /* 0x000fda0003f05270 */
[----:B------:R-:W-:Y:S05]  /*0dd0*/  @P0 BRA `(.L_x_25) ;  /* 0xfffffff400300947 */ /* 0x000fea000383ffff */
[----:B------:R-:W-:Y:S01]  /*0de0*/  LOP3.LUT R0, R2, 0x3, RZ, 0xc0, !PT ;  /* 0x0000000302007812 */ /* 0x000fe200078ec0ff */
[----:B------:R0:W-:Y:S03]  /*0df0*/  STL.64 [R1+0x8], R6 ;  /* 0x0000080601007387 */ /* 0x0001e60000100a00 */
[----:B------:R-:W-:Y:S01]  /*0e00*/  ISETP.NE.U32.AND P0, PT, R0, 0x1, PT ;  /* 0x000000010000780c */ /* 0x000fe20003f05070 */
[----:B------:R0:W-:Y:S03]  /*0e10*/  STL.64 [R1+0x10], R4 ;  /* 0x0000100401007387 */ /* 0x0001e60000100a00 */
[----:B------:R-:W-:Y:S01]  /*0e20*/  ISETP.NE.AND.EX P0, PT, RZ, RZ, PT, P0 ;  /* 0x000000ffff00720c */ /* 0x000fe20003f05300 */
[----:B------:R0:W-:-:S12]  /*0e30*/  STL [R1+0x4], R3 ;  /* 0x0000040301007387 */ /* 0x0001d80000100800 */
[----:B0-----:R-:W-:Y:S05]  /*0e40*/  @!P0 BRA `(.L_x_23) ;  /* 0x0000001400f88947 */ /* 0x001fea0003800000 */
[----:B------:R-:W-:Y:S01]  /*0e50*/  UMOV UR4, URZ ;  /* 0x000000ff00047c82 */ /* 0x000fe20008000000 */
[----:B------:R-:W-:Y:S01]  /*0e60*/  IMAD.MOV.U32 R0, RZ, RZ, RZ ;  /* 0x000000ffff007224 */ /* 0x000fe200078e00ff */
[----:B------:R-:W-:Y:S01]  /*0e70*/  CS2R R6, SRZ ;  /* 0x0000000000067805 */ /* 0x000fe2000001ff00 */
[----:B------:R-:W-:Y:S02]  /*0e80*/  IMAD.MOV.U32 R4, RZ, RZ, RZ ;  /* 0x000000ffff047224 */ /* 0x000fe400078e00ff */
[----:B------:R-:W-:Y:S02]  /*0e90*/  IMAD.MOV.U32 R3, RZ, RZ, RZ ;  /* 0x000000ffff037224 */ /* 0x000fe400078e00ff */
[----:B------:R-:W-:-:S07]  /*0ea0*/  IMAD.U32 R5, RZ, RZ, UR4 ;  /* 0x00000004ff057e24 */ /* 0x000fce000f8e00ff */
.L_x_27:
[----:B------:R-:W-:-:S06]  /*0eb0*/  IMAD R12, R0, 0x4, R1 ;  /* 0x00000004000c7824 */ /* 0x000fcc00078e0201 */
[----:B------:R-:W5:Y:S01]  /*0ec0*/  LDL R12, [R12+0x4] ;  /* 0x000004000c0c7983 */ /* 0x000f620000100800 */
[----:B------:R-:W-:-:S05]  /*0ed0*/  UMOV UR4, URZ ;  /* 0x000000ff00047c82 */ /* 0x000fca0008000000 */
.L_x_26:
        /* <DEDUP_REMOVED lines=180> */
[----:B------:R0:W-:Y:S03]  /*1a20*/  STL [R1+0x4], R3 ;  /* 0x0000040301007387 */ /* 0x0001e60000100800 */
[----:B------:R-:W-:Y:S01]  /*1a30*/  ISETP.NE.AND.EX P0, PT, RZ, RZ, PT, P0 ;  /* 0x000000ffff00720c */ /* 0x000fe20003f05300 */
[----:B------:R0:W-:-:S12]  /*1a40*/  STL.64 [R1+0x10], R4 ;  /* 0x0000100401007387 */ /* 0x0001d80000100a00 */
[----:B0-----:R-:W-:Y:S05]  /*1a50*/  @P0 BRA `(.L_x_23) ;  /* 0x0000000800f40947 */ /* 0x001fea0003800000 */
[----:B------:R-:W-:Y:S01]  /*1a60*/  UMOV UR4, URZ ;  /* 0x000000ff00047c82 */ /* 0x000fe20008000000 */
[----:B------:R-:W-:Y:S01]  /*1a70*/  IMAD.MOV.U32 R0, RZ, RZ, RZ ;  /* 0x000000ffff007224 */ /* 0x000fe200078e00ff */
[----:B------:R-:W-:Y:S01]  /*1a80*/  CS2R R6, SRZ ;  /* 0x0000000000067805 */ /* 0x000fe2000001ff00 */
[----:B------:R-:W-:Y:S02]  /*1a90*/  IMAD.MOV.U32 R4, RZ, RZ, RZ ;  /* 0x000000ffff047224 */ /* 0x000fe400078e00ff */
[----:B------:R-:W-:Y:S02]  /*1aa0*/  IMAD.MOV.U32 R3, RZ, RZ, RZ ;  /* 0x000000ffff037224 */ /* 0x000fe400078e00ff */
[----:B------:R-:W-:-:S07]  /*1ab0*/  IMAD.U32 R5, RZ, RZ, UR4 ;  /* 0x00000004ff057e24 */ /* 0x000fce000f8e00ff */
.L_x_29:
[----:B------:R-:W-:-:S06]  /*1ac0*/  IMAD R12, R0, 0x4, R1 ;  /* 0x00000004000c7824 */ /* 0x000fcc00078e0201 */
[----:B------:R-:W5:Y:S01]  /*1ad0*/  LDL R12, [R12+0x4] ;  /* 0x000004000c0c7983 */ /* 0x000f620000100800 */
[----:B------:R-:W-:-:S05]  /*1ae0*/  UMOV UR4, URZ ;  /* 0x000000ff00047c82 */ /* 0x000fca0008000000 */
.L_x_28:
        /* <DEDUP_REMOVED lines=177> */
[----:B------:R0:W-:Y:S04]  /*2600*/  STL.64 [R1+0x8], R6 ;  /* 0x0000080601007387 */ /* 0x0001e80000100a00 */
[----:B------:R0:W-:Y:S04]  /*2610*/  STL [R1+0x4], R3 ;  /* 0x0000040301007387 */ /* 0x0001e80000100800 */
[----:B------:R0:W-:Y:S02]  /*2620*/  STL.64 [R1+0x10], R4 ;  /* 0x0000100401007387 */ /* 0x0001e40000100a00 */
.L_x_23:
[----:B------:R-:W-:Y:S05]  /*2630*/  BSYNC.RECONVERGENT B1 ;  /* 0x0000000000017941 */ /* 0x000fea0003800200 */
.L_x_22:
[C---:B------:R-:W-:Y:S01]  /*2640*/  ISETP.GT.U32.AND P0, PT, R2.reuse, 0x3, PT ;  /* 0x000000030200780c */ /* 0x040fe20003f04070 */
[----:B------:R-:W-:Y:S01]  /*2650*/  VIADD R11, R11, 0x1 ;  /* 0x000000010b0b7836 */ /* 0x000fe20000000000 */
[--C-:B------:R-:W-:Y:S02]  /*2660*/  SHF.R.U64 R2, R2, 0x2, R13.reuse ;  /* 0x0000000202027819 */ /* 0x100fe4000000120d */
[----:B------:R-:W-:Y:S02]  /*2670*/  ISETP.GT.U32.AND.EX P0, PT, R13, RZ, PT, P0 ;  /* 0x000000ff0d00720c */ /* 0x000fe40003f04100 */
[----:B------:R-:W-:-:S11]  /*2680*/  SHF.R.U32.HI R13, RZ, 0x2, R13 ;  /* 0x00000002ff0d7819 */ /* 0x000fd6000001160d */
[----:B------:R-:W-:Y:S05]  /*2690*/  @P0 BRA `(.L_x_30) ;  /* 0xffffffd800d40947 */ /* 0x000fea000383ffff */
.L_x_21:
[----:B------:R-:W-:Y:S05]  /*26a0*/  BSYNC.RECONVERGENT B0 ;  /* 0x0000000000007941 */ /* 0x000fea0003800200 */
.L_x_20:
[----:B0-----:R-:W0:Y:S01]  /*26b0*/  LDC.64 R6, c[0x0][0x390] ;  /* 0x0000e400ff067b82 */ /* 0x001e220000000a00 */
[----:B------:R-:W-:Y:S01]  /*26c0*/  SHF.R.U32.HI R0, RZ, 0x2, R3 ;  /* 0x00000002ff007819 */ /* 0x000fe20000011603 */
[----:B------:R-:W1:Y:S03]  /*26d0*/  LDCU.64 UR8, c[0x0][0x380] ;  /* 0x00007000ff0877ac */ /* 0x000e660008000a00 */
[----:B------:R-:W-:Y:S01]  /*26e0*/  LOP3.LUT R0, R0, R3, RZ, 0x3c, !PT ;  /* 0x0000000300007212 */ /* 0x000fe200078e3cff */
[----:B------:R-:W-:Y:S01]  /*26f0*/  IMAD.SHL.U32 R3, R5, 0x10, RZ ;  /* 0x0000001005037824 */ /* 0x000fe200078e00ff */
[----:B------:R-:W2:Y:S03]  /*2700*/  LDCU UR4, c[0x0][0x38c] ;  /* 0x00007180ff0477ac */ /* 0x000ea60008000800 */
[----:B------:R-:W-:-:S05]  /*2710*/  IMAD.SHL.U32 R2, R0, 0x2, RZ ;  /* 0x0000000200027824 */ /* 0x000fca00078e00ff */
[----:B------:R-:W-:Y:S01]  /*2720*/  LOP3.LUT R2, R0, R2, R3, 0x96, !PT ;  /* 0x0000000200027212 */ /* 0x000fe200078e9603 */
[----:B------:R-:W-:-:S03]  /*2730*/  IMAD.MOV.U32 R3, RZ, RZ, 0x2f800000 ;  /* 0x2f800000ff037424 */ /* 0x000fc600078e00ff */
[----:B------:R-:W-:Y:S02]  /*2740*/  LOP3.LUT R2, R2, R5, RZ, 0x3c, !PT ;  /* 0x0000000502027212 */ /* 0x000fe400078e3cff */
[----:B0-----:R-:W-:Y:S02]  /*2750*/  LOP3.LUT R6, R6, 0xaad26b49, RZ, 0x3c, !PT ;  /* 0xaad26b4906067812 */ /* 0x001fe400078e3cff */
[----:B------:R-:W-:-:S03]  /*2760*/  LOP3.LUT R7, R7, 0xf7dcefdd, RZ, 0x3c, !PT ;  /* 0xf7dcefdd07077812 */ /* 0x000fc600078e3cff */
[----:B------:R-:W-:Y:S02]  /*2770*/  IMAD R6, R6, 0x4182bed5, RZ ;  /* 0x4182bed506067824 */ /* 0x000fe400078e02ff */
[----:B------:R-:W-:-:S05]  /*2780*/  IMAD R7, R7, -0x658354e5, RZ ;  /* 0x9a7cab1b07077824 */ /* 0x000fca00078e02ff */
[----:B------:R-:W-:-:S04]  /*2790*/  IADD3 R7, PT, PT, R6, 0x64f0c9, R7 ;  /* 0x0064f0c906077810 */ /* 0x000fc80007ffe007 */
[----:B------:R-:W-:-:S04]  /*27a0*/  IADD3 R2, PT, PT, R7, 0x587c5, R2 ;  /* 0x000587c507027810 */ /* 0x000fc80007ffe002 */
[----:B------:R-:W-:-:S05]  /*27b0*/  I2FP.F32.U32 R2, R2 ;  /* 0x0000000200027245 */ /* 0x000fca0000201000 */
[----:B------:R-:W-:Y:S01]  /*27c0*/  FFMA R0, R2, R3, 1.1641532182693481445e-10 ;  /* 0x2f00000002007423 */ /* 0x000fe20000000003 */
[----:B------:R-:W-:Y:S02]  /*27d0*/  SHF.R.S32.HI R3, RZ, 0x1f, R10 ;  /* 0x0000001fff037819 */ /* 0x000fe4000001140a */
[----:B-1----:R-:W-:Y:S01]  /*27e0*/  LEA R2, P0, R10, UR8, 0x2 ;  /* 0x000000080a027c11 */ /* 0x002fe2000f8010ff */
[----:B------:R-:W-:-:S03]  /*27f0*/  FADD R0, R0, -0.5 ;  /* 0xbf00000000007421 */ /* 0x000fc60000000000 */
[----:B------:R-:W-:Y:S01]  /*2800*/  LEA.HI.X R3, R10, UR9, R3, 0x2, P0 ;  /* 0x000000090a037c11 */ /* 0x000fe200080f1403 */
[----:B--2---:R-:W-:-:S05]  /*2810*/  FMUL R5, R0, UR4 ;  /* 0x0000000400057c20 */ /* 0x004fca0008400000 */
[----:B------:R-:W-:Y:S01]  /*2820*/  STG.E desc[UR6][R2.64], R5 ;  /* 0x0000000502007986 */ /* 0x000fe2000c101906 */
[----:B------:R-:W-:Y:S05]  /*2830*/  EXIT ;  /* 0x000000000000794d */ /* 0x000fea0003800000 */
.L_x_31:
        /* <DEDUP_REMOVED lines=12> */
.L_x_38:


//--------------------- .nv.global.init           --------------------------
	.section	.nv.global.init,"aw",@progbits
	.align	4
.nv.global.init:
	.type		mrg32k3aM1SubSeq,@object
	.size		mrg32k3aM1SubSeq,(mrg32k3aM2SubSeq - mrg32k3aM1SubSeq)
mrg32k3aM1SubSeq:
        /*0000*/ 	.byte	0x0b, 0xcc, 0xee, 0x04, 0x73, 0x29, 0x8b, 0x6f, 0xf6, 0x53, 0x03, 0xf6, 0x23, 0xf6, 0xea, 0xda
        /* <DEDUP_REMOVED lines=125> */
	.type		mrg32k3aM2SubSeq,@object
	.size		mrg32k3aM2SubSeq,(mrg32k3aM1 - mrg32k3aM2SubSeq)
mrg32k3aM2SubSeq:
        /* <DEDUP_REMOVED lines=126> */
	.type		mrg32k3aM1,@object
	.size		mrg32k3aM1,(mrg32k3aM1Seq - mrg32k3aM1)
mrg32k3aM1:
        /* <DEDUP_REMOVED lines=144> */
	.type		mrg32k3aM1Seq,@object
	.size		mrg32k3aM1Seq,(mrg32k3aM2 - mrg32k3aM1Seq)
mrg32k3aM1Seq:
        /* <DEDUP_REMOVED lines=144> */
	.type		mrg32k3aM2,@object
	.size		mrg32k3aM2,(mrg32k3aM2Seq - mrg32k3aM2)
mrg32k3aM2:
        /* <DEDUP_REMOVED lines=144> */
	.type		mrg32k3aM2Seq,@object
	.size		mrg32k3aM2Seq,(precalc_xorwow_matrix - mrg32k3aM2Seq)
mrg32k3aM2Seq:
        /* <DEDUP_REMOVED lines=144> */
	.type		precalc_xorwow_matrix,@object
	.size		precalc_xorwow_matrix,(precalc_xorwow_offset_matrix - precalc_xorwow_matrix)
precalc_xorwow_matrix:
        /* <DEDUP_REMOVED lines=6400> */
	.type		precalc_xorwow_offset_matrix,@object
	.size		precalc_xorwow_offset_matrix,(.L_1 - precalc_xorwow_offset_matrix)
precalc_xorwow_offset_matrix:
        /* <DEDUP_REMOVED lines=6400> */
.L_1:


//--------------------- .nv.shared.reserved.0     --------------------------
	.section	.nv.shared.reserved.0,"aw",@nobits
	.weak		__nv_reservedSMEM_offset_0_alias
	.size		__nv_reservedSMEM_offset_0_alias, 0, 64
	.other		__nv_reservedSMEM_offset_0_alias,@"STO_CUDA_RESERVED_SHARED STV_DEFAULT"
__nv_reservedSMEM_offset_0_alias:
	.zero		0
	.zero		64


//--------------------- .nv.constant0._Z17compute_magnitudePKfPfi --------------------------
	.section	.nv.constant0._Z17compute_magnitudePKfPfi,"a",@progbits
	.sectionflags	@""
	.align	4
.nv.constant0._Z17compute_magnitudePKfPfi:
	.zero		916


//--------------------- .nv.constant0._Z11compute_msePKfS0_Pfi --------------------------
	.section	.nv.constant0._Z11compute_msePKfS0_Pfi,"a",@progbits
	.sectionflags	@""
	.align	4
.nv.constant0._Z11compute_msePKfS0_Pfi:
	.zero		924


//--------------------- .nv.constant0._Z8mlp_rankPKfS0_S0_Pfii --------------------------
	.section	.nv.constant0._Z8mlp_rankPKfS0_S0_Pfii,"a",@progbits
	.sectionflags	@""
	.align	4
.nv.constant0._Z8mlp_rankPKfS0_S0_Pfii:
	.zero		936


//--------------------- .nv.constant0._Z8mlp_convPKfS0_Pfii --------------------------
	.section	.nv.constant0._Z8mlp_convPKfS0_Pfii,"a",@progbits
	.sectionflags	@""
	.align	4
.nv.constant0._Z8mlp_convPKfS0_Pfii:
	.zero		928


//--------------------- .nv.constant0._Z11mlp_minimalPKfS0_S0_Pfi --------------------------
	.section	.nv.constant0._Z11mlp_minimalPKfS0_S0_Pfi,"a",@progbits
	.sectionflags	@""
	.align	4
.nv.constant0._Z11mlp_minimalPKfS0_S0_Pfi:
	.zero		932


//--------------------- .nv.constant0._Z16mlp_ground_truthPKfS0_S0_Pfi --------------------------
	.section	.nv.constant0._Z16mlp_ground_truthPKfS0_S0_Pfi,"a",@progbits
	.sectionflags	@""
	.align	4
.nv.constant0._Z16mlp_ground_truthPKfS0_S0_Pfi:
	.zero		932


//--------------------- .nv.constant0._Z18init_random_scaledPfifm --------------------------
	.section	.nv.constant0._Z18init_random_scaledPfifm,"a",@progbits
	.sectionflags	@""
	.align	4
.nv.constant0._Z18init_random_scaledPfifm:
	.zero		920


//--------------------- SYMBOLS --------------------------

	.type		.nv.reservedSmem.offset0,@object
	.size		.nv.reservedSmem.offset0,0x4
